// auto-generated by cutlass_sweep.gemm — config: {"arch": "sm_90", "cluster_m": 1, "cluster_n": 2, "dtype": "e4m3", "stages": 5, "tile_k": 64, "tile_m": 128, "tile_n": 128}
#include "cutlass/cutlass.h"
#include "cutlass/gemm/collective/collective_builder.hpp"
#include "cutlass/gemm/device/gemm_universal_adapter.h"
#include "cutlass/gemm/kernel/gemm_universal.hpp"
#include "cutlass/epilogue/collective/collective_builder.hpp"

using ElemA = cutlass::float_e4m3_t;
using ElemB = cutlass::float_e4m3_t;
using ElemCD = cutlass::float_e4m3_t;
using Acc  = float;
using TileShape    = cute::Shape<cute::_128, cute::_128, cute::_64>;
using ClusterShape = cute::Shape<cute::_1, cute::_2, cute::_1>;

using CollectiveEpilogue = typename cutlass::epilogue::collective::CollectiveBuilder<
    cutlass::arch::Sm90, cutlass::arch::OpClassTensorOp,
    TileShape, ClusterShape,
    cutlass::epilogue::collective::EpilogueTileAuto,
    Acc, Acc,
    ElemCD, cutlass::layout::RowMajor, 128 / cutlass::sizeof_bits<ElemCD>::value,
    ElemCD, cutlass::layout::RowMajor, 128 / cutlass::sizeof_bits<ElemCD>::value,
    cutlass::epilogue::collective::EpilogueScheduleAuto
  >::CollectiveOp;

using CollectiveMainloop = typename cutlass::gemm::collective::CollectiveBuilder<
    cutlass::arch::Sm90, cutlass::arch::OpClassTensorOp,
    ElemA, cutlass::layout::RowMajor, 128 / cutlass::sizeof_bits<ElemA>::value,
    ElemB, cutlass::layout::ColumnMajor, 128 / cutlass::sizeof_bits<ElemB>::value,
    Acc,
    TileShape, ClusterShape,
    cutlass::gemm::collective::StageCount<5>,
    cutlass::gemm::collective::KernelScheduleAuto
  >::CollectiveOp;

using GemmKernel = cutlass::gemm::kernel::GemmUniversal<
    cute::Shape<int,int,int,int>,
    CollectiveMainloop,
    CollectiveEpilogue
>;
using Gemm = cutlass::gemm::device::GemmUniversalAdapter<GemmKernel>;

// Force the device kernel symbol into the cubin without needing a host main.
auto* _anchor = &cutlass::device_kernel<GemmKernel>;


// ===== COMPILED SASS (sm_90a) =====

	.target	sm_90a

	.elftype	@"ET_EXEC"


//--------------------- .note.nv.tkinfo           --------------------------
	.section	.note.nv.tkinfo,"",@"SHT_NOTE"
	.sectionflags	@"SHF_NOTE_NV_TKINFO"
	.tkinfo
        /*0018*/ 	.word	0x00000002
        /*0030*/ 	.string	""
        /*0030*/ 	.string	"ptxas"
        /*0030*/ 	.string	"Cuda compilation tools, release 13.0, V13.0.88"
        /*0030*/ 	.string	"Build cuda_13.0.r13.0/compiler.36424714_0"
        /*0030*/ 	.string	"-arch sm_90a -m 64 "



//--------------------- .note.nv.cuinfo           --------------------------
	.section	.note.nv.cuinfo,"",@"SHT_NOTE"
	.sectionflags	@"SHF_NOTE_NV_CUINFO"
        /*0018*/ 	.short	0x0002
        /*001a*/ 	.short	0x005a
        /*001c*/ 	.short	0x0082
	.zero		2


//--------------------- .nv.info                  --------------------------
	.section	.nv.info,"",@"SHT_CUDA_INFO"
	.align	4


	//----- nvinfo : EIATTR_REGCOUNT
	.align		4
        /*0000*/ 	.byte	0x04, 0x2f
        /*0002*/ 	.short	(.L_12 - .L_11)
	.align		4
.L_11:
        /*0004*/ 	.word	index@(_ZN7cutlass13device_kernelINS_4gemm6kernel13GemmUniversalIN4cute5tupleIJiiiiEEENS1_10collective13CollectiveMmaINS1_37MainloopSm90TmaGmmaWarpSpecializedFP8ILi5ENS5_IJNS4_1CILi1EEENSA_ILi2EEESB_EEENS1_35KernelTmaWarpSpecializedCooperativeEEENS5_IJNSA_ILi128EEESG_NSA_ILi64EEEEEENS_12float_e4m3_tENS5_IJlSB_lEEESJ_SK_NS4_8TiledMMAINS4_8MMA_AtomIJNS4_4SM904GMMA31MMA_64x128x32_F32E4M3E4M3_SS_TNILNSO_7ScaleInE1ELSQ_1EEEEEENS4_6LayoutINS5_IJSC_SB_SB_EEENS5_IJSB_NSA_ILi0EEESV_EEEEENS5_IJNS4_10UnderscoreESY_SY_EEEEENS4_23SM90_TMA_LOAD_MULTICASTENS4_14ComposedLayoutINS4_7SwizzleILi2ELi4ELi3EEENS4_18smem_ptr_flag_bitsILi8EEENST_INS5_IJNSA_ILi8EEESH_EEENS5_IJSH_SB_EEEEEEEvNS4_8identityENS4_13SM90_TMA_LOADES1B_vS1C_EENS_8epilogue10collective6detail29Sm90TmaWarpSpecializedAdapterINS1G_15DefaultEpilogueISJ_SK_SK_NS1F_6thread17LinearCombinationISJ_Li1EffLNS1K_9ScaleType4KindE0ELNS_15FloatRoundStyleE2ESJ_EENS1_15EpilogueDefaultEEEEEvvEEEEvNT_6ParamsE)
        /*0008*/ 	.word	0x000000a8


	//----- nvinfo : EIATTR_FRAME_SIZE
	.align		4
.L_12:
        /*000c*/ 	.byte	0x04, 0x11
        /*000e*/ 	.short	(.L_14 - .L_13)
	.align		4
.L_13:
        /*0010*/ 	.word	index@(_ZN7cutlass13device_kernelINS_4gemm6kernel13GemmUniversalIN4cute5tupleIJiiiiEEENS1_10collective13CollectiveMmaINS1_37MainloopSm90TmaGmmaWarpSpecializedFP8ILi5ENS5_IJNS4_1CILi1EEENSA_ILi2EEESB_EEENS1_35KernelTmaWarpSpecializedCooperativeEEENS5_IJNSA_ILi128EEESG_NSA_ILi64EEEEEENS_12float_e4m3_tENS5_IJlSB_lEEESJ_SK_NS4_8TiledMMAINS4_8MMA_AtomIJNS4_4SM904GMMA31MMA_64x128x32_F32E4M3E4M3_SS_TNILNSO_7ScaleInE1ELSQ_1EEEEEENS4_6LayoutINS5_IJSC_SB_SB_EEENS5_IJSB_NSA_ILi0EEESV_EEEEENS5_IJNS4_10UnderscoreESY_SY_EEEEENS4_23SM90_TMA_LOAD_MULTICASTENS4_14ComposedLayoutINS4_7SwizzleILi2ELi4ELi3EEENS4_18smem_ptr_flag_bitsILi8EEENST_INS5_IJNSA_ILi8EEESH_EEENS5_IJSH_SB_EEEEEEEvNS4_8identityENS4_13SM90_TMA_LOADES1B_vS1C_EENS_8epilogue10collective6detail29Sm90TmaWarpSpecializedAdapterINS1G_15DefaultEpilogueISJ_SK_SK_NS1F_6thread17LinearCombinationISJ_Li1EffLNS1K_9ScaleType4KindE0ELNS_15FloatRoundStyleE2ESJ_EENS1_15EpilogueDefaultEEEEEvvEEEEvNT_6ParamsE)
        /*0014*/ 	.word	0x00000000


	//----- nvinfo : EIATTR_MIN_STACK_SIZE
	.align		4
.L_14:
        /*0018*/ 	.byte	0x04, 0x12
        /*001a*/ 	.short	(.L_16 - .L_15)
	.align		4
.L_15:
        /*001c*/ 	.word	index@(_ZN7cutlass13device_kernelINS_4gemm6kernel13GemmUniversalIN4cute5tupleIJiiiiEEENS1_10collective13CollectiveMmaINS1_37MainloopSm90TmaGmmaWarpSpecializedFP8ILi5ENS5_IJNS4_1CILi1EEENSA_ILi2EEESB_EEENS1_35KernelTmaWarpSpecializedCooperativeEEENS5_IJNSA_ILi128EEESG_NSA_ILi64EEEEEENS_12float_e4m3_tENS5_IJlSB_lEEESJ_SK_NS4_8TiledMMAINS4_8MMA_AtomIJNS4_4SM904GMMA31MMA_64x128x32_F32E4M3E4M3_SS_TNILNSO_7ScaleInE1ELSQ_1EEEEEENS4_6LayoutINS5_IJSC_SB_SB_EEENS5_IJSB_NSA_ILi0EEESV_EEEEENS5_IJNS4_10UnderscoreESY_SY_EEEEENS4_23SM90_TMA_LOAD_MULTICASTENS4_14ComposedLayoutINS4_7SwizzleILi2ELi4ELi3EEENS4_18smem_ptr_flag_bitsILi8EEENST_INS5_IJNSA_ILi8EEESH_EEENS5_IJSH_SB_EEEEEEEvNS4_8identityENS4_13SM90_TMA_LOADES1B_vS1C_EENS_8epilogue10collective6detail29Sm90TmaWarpSpecializedAdapterINS1G_15DefaultEpilogueISJ_SK_SK_NS1F_6thread17LinearCombinationISJ_Li1EffLNS1K_9ScaleType4KindE0ELNS_15FloatRoundStyleE2ESJ_EENS1_15EpilogueDefaultEEEEEvvEEEEvNT_6ParamsE)
        /*0020*/ 	.word	0x00000000
.L_16:


//--------------------- .nv.compat                --------------------------
	.section	.nv.compat,"",@"SHT_CUDA_COMPAT_INFO"
	.align	4
        /*0000*/ 	.byte	0x02, 0x09, 0x01, 0x00, 0x02, 0x02, 0x04, 0x00, 0x02, 0x05, 0x05, 0x00, 0x03, 0x07, 0x01, 0x01
        /*0010*/ 	.byte	0x02, 0x03, 0x01, 0x00, 0x02, 0x06, 0x01, 0x00, 0x04, 0x0b, 0x08, 0x00, 0x00, 0x00, 0x00, 0x00
        /*0020*/ 	.byte	0x00, 0x00, 0x00, 0x00


//--------------------- .nv.info._ZN7cutlass13device_kernelINS_4gemm6kernel13GemmUniversalIN4cute5tupleIJiiiiEEENS1_10collective13CollectiveMmaINS1_37MainloopSm90TmaGmmaWarpSpecializedFP8ILi5ENS5_IJNS4_1CILi1EEENSA_ILi2EEESB_EEENS1_35KernelTmaWarpSpecializedCooperativeEEENS5_IJNSA_ILi128EEESG_NSA_ILi64EEEEEENS_12float_e4m3_tENS5_IJlSB_lEEESJ_SK_NS4_8TiledMMAINS4_8MMA_AtomIJNS4_4SM904GMMA31MMA_64x128x32_F32E4M3E4M3_SS_TNILNSO_7ScaleInE1ELSQ_1EEEEEENS4_6LayoutINS5_IJSC_SB_SB_EEENS5_IJSB_NSA_ILi0EEESV_EEEEENS5_IJNS4_10UnderscoreESY_SY_EEEEENS4_23SM90_TMA_LOAD_MULTICASTENS4_14ComposedLayoutINS4_7SwizzleILi2ELi4ELi3EEENS4_18smem_ptr_flag_bitsILi8EEENST_INS5_IJNSA_ILi8EEESH_EEENS5_IJSH_SB_EEEEEEEvNS4_8identityENS4_13SM90_TMA_LOADES1B_vS1C_EENS_8epilogue10collective6detail29Sm90TmaWarpSpecializedAdapterINS1G_15DefaultEpilogueISJ_SK_SK_NS1F_6thread17LinearCombinationISJ_Li1EffLNS1K_9ScaleType4KindE0ELNS_15FloatRoundStyleE2ESJ_EENS1_15EpilogueDefaultEEEEEvvEEEEvNT_6ParamsE --------------------------
	.section	.nv.info._ZN7cutlass13device_kernelINS_4gemm6kernel13GemmUniversalIN4cute5tupleIJiiiiEEENS1_10collective13CollectiveMmaINS1_37MainloopSm90TmaGmmaWarpSpecializedFP8ILi5ENS5_IJNS4_1CILi1EEENSA_ILi2EEESB_EEENS1_35KernelTmaWarpSpecializedCooperativeEEENS5_IJNSA_ILi128EEESG_NSA_ILi64EEEEEENS_12float_e4m3_tENS5_IJlSB_lEEESJ_SK_NS4_8TiledMMAINS4_8MMA_AtomIJNS4_4SM904GMMA31MMA_64x128x32_F32E4M3E4M3_SS_TNILNSO_7ScaleInE1ELSQ_1EEEEEENS4_6LayoutINS5_IJSC_SB_SB_EEENS5_IJSB_NSA_ILi0EEESV_EEEEENS5_IJNS4_10UnderscoreESY_SY_EEEEENS4_23SM90_TMA_LOAD_MULTICASTENS4_14ComposedLayoutINS4_7SwizzleILi2ELi4ELi3EEENS4_18smem_ptr_flag_bitsILi8EEENST_INS5_IJNSA_ILi8EEESH_EEENS5_IJSH_SB_EEEEEEEvNS4_8identityENS4_13SM90_TMA_LOADES1B_vS1C_EENS_8epilogue10collective6detail29Sm90TmaWarpSpecializedAdapterINS1G_15DefaultEpilogueISJ_SK_SK_NS1F_6thread17LinearCombinationISJ_Li1EffLNS1K_9ScaleType4KindE0ELNS_15FloatRoundStyleE2ESJ_EENS1_15EpilogueDefaultEEEEEvvEEEEvNT_6ParamsE,"",@"SHT_CUDA_INFO"
	.sectionflags	@""
	.align	4


	//----- nvinfo : EIATTR_CUDA_API_VERSION
	.align		4
        /*0000*/ 	.byte	0x04, 0x37
        /*0002*/ 	.short	(.L_18 - .L_17)
.L_17:
        /*0004*/ 	.word	0x00000082


	//----- nvinfo : EIATTR_KPARAM_INFO
	.align		4
.L_18:
        /*0008*/ 	.byte	0x04, 0x17
        /*000a*/ 	.short	(.L_20 - .L_19)
.L_19:
        /*000c*/ 	.word	0x00000000
        /*0010*/ 	.short	0x0000
        /*0012*/ 	.short	0x0070
        /*0014*/ 	.byte	0x00, 0xf0, 0x01, 0x10


	//----- nvinfo : EIATTR_SPARSE_MMA_MASK
	.align		4
.L_20:
        /*0018*/ 	.byte	0x03, 0x50
        /*001a*/ 	.short	0x0000


	//----- nvinfo : EIATTR_MAXREG_COUNT
	.align		4
        /*001c*/ 	.byte	0x03, 0x1b
        /*001e*/ 	.short	0x00a8


	//----- nvinfo : EIATTR_NUM_BARRIERS
	.align		4
        /*0020*/ 	.byte	0x02, 0x4c
        /*0022*/ 	.byte	0x01
	.zero		1


	//----- nvinfo : EIATTR_MERCURY_ISA_VERSION
	.align		4
        /*0024*/ 	.byte	0x03, 0x5f
        /*0026*/ 	.short	0x0101


	//----- nvinfo : EIATTR_INT_WARP_WIDE_INSTR_OFFSETS
	.align		4
        /*0028*/ 	.byte	0x04, 0x31
        /*002a*/ 	.short	(.L_22 - .L_21)


	//   ....[0]....
.L_21:
        /*002c*/ 	.word	0x00000460


	//   ....[1]....
        /*0030*/ 	.word	0x00000480


	//   ....[2]....
        /*0034*/ 	.word	0x00000650


	//----- nvinfo : EIATTR_COOP_GROUP_MASK_REGIDS
	.align		4
.L_22:
        /*0038*/ 	.byte	0x04, 0x29
        /*003a*/ 	.short	(.L_24 - .L_23)


	//   ....[0]....
.L_23:
        /*003c*/ 	.word	0xffffffff


	//   ....[1]....
        /*0040*/ 	.word	0xffffffff


	//   ....[2]....
        /*0044*/ 	.word	0xffffffff


	//   ....[3]....
        /*0048*/ 	.word	0xffffffff


	//   ....[4]....
        /*004c*/ 	.word	0xffffffff


	//   ....[5]....
        /*0050*/ 	.word	0xffffffff


	//----- nvinfo : EIATTR_COOP_GROUP_INSTR_OFFSETS
	.align		4
.L_24:
        /*0054*/ 	.byte	0x04, 0x28
        /*0056*/ 	.short	(.L_26 - .L_25)


	//   ....[0]....
.L_25:
        /*0058*/ 	.word	0x00000060


	//   ....[1]....
        /*005c*/ 	.word	0x00000070


	//   ....[2]....
        /*0060*/ 	.word	0x00000130


	//   ....[3]....
        /*0064*/ 	.word	0x000002e0


	//   ....[4]....
        /*0068*/ 	.word	0x00000790


	//   ....[5]....
        /*006c*/ 	.word	0x00001210


	//----- nvinfo : EIATTR_REG_RECONFIG
	.align		4
.L_26:
        /*0070*/ 	.byte	0x01, 0x54
	.zero		2


	//----- nvinfo : EIATTR_MBARRIER_INSTR_OFFSETS
	.align		4
        /*0074*/ 	.byte	0x04, 0x39
        /*0076*/ 	.short	(.L_28 - .L_27)


	//   ....[0]....
.L_27:
        /*0078*/ 	.word	0x00000230
        /*007c*/ 	.word	0x000000ff
        /*0080*/ 	.word	0x00000000
        /*0084*/ 	.short	0x0100
        /*0086*/ 	.byte	0x08
	.zero		1


	//   ....[1]....
        /*0088*/ 	.word	0x00000240
        /*008c*/ 	.word	0x000000ff
        /*0090*/ 	.word	0x00000028
        /*0094*/ 	.short	0x0100
        /*0096*/ 	.byte	0x08
	.zero		1


	//   ....[2]....
        /*0098*/ 	.word	0x00000250
        /*009c*/ 	.word	0x000000ff
        /*00a0*/ 	.word	0x00000008
        /*00a4*/ 	.short	0x0100
        /*00a6*/ 	.byte	0x08
	.zero		1


	//   ....[3]....
        /*00a8*/ 	.word	0x00000260
        /*00ac*/ 	.word	0x000000ff
        /*00b0*/ 	.word	0x00000030
        /*00b4*/ 	.short	0x0100
        /*00b6*/ 	.byte	0x08
	.zero		1


	//   ....[4]....
        /*00b8*/ 	.word	0x00000270
        /*00bc*/ 	.word	0x000000ff
        /*00c0*/ 	.word	0x00000010
        /*00c4*/ 	.short	0x0100
        /*00c6*/ 	.byte	0x08
	.zero		1


	//   ....[5]....
        /*00c8*/ 	.word	0x00000280
        /*00cc*/ 	.word	0x000000ff
        /*00d0*/ 	.word	0x00000038
        /*00d4*/ 	.short	0x0100
        /*00d6*/ 	.byte	0x08
	.zero		1


	//   ....[6]....
        /*00d8*/ 	.word	0x00000290
        /*00dc*/ 	.word	0x000000ff
        /*00e0*/ 	.word	0x00000018
        /*00e4*/ 	.short	0x0100
        /*00e6*/ 	.byte	0x08
	.zero		1


	//   ....[7]....
        /*00e8*/ 	.word	0x000002a0
        /*00ec*/ 	.word	0x000000ff
        /*00f0*/ 	.word	0x00000040
        /*00f4*/ 	.short	0x0100
        /*00f6*/ 	.byte	0x08
	.zero		1


	//   ....[8]....
        /*00f8*/ 	.word	0x000002b0
        /*00fc*/ 	.word	0x000000ff
        /*0100*/ 	.word	0x00000020
        /*0104*/ 	.short	0x0100
        /*0106*/ 	.byte	0x08
	.zero		1


	//   ....[9]....
        /*0108*/ 	.word	0x000002c0
        /*010c*/ 	.word	0x000000ff
        /*0110*/ 	.word	0x00000048
        /*0114*/ 	.short	0x0100
        /*0116*/ 	.byte	0x08
	.zero		1


	//   ....[10]....
        /*0118*/ 	.word	0x000006f0
        /*011c*/ 	.word	0x000000ff
        /*0120*/ 	.word	0x00000060
        /*0124*/ 	.short	0x0100
        /*0126*/ 	.byte	0x06
	.zero		1


	//   ....[11]....
        /*0128*/ 	.word	0x00000740
        /*012c*/ 	.word	0x000000ff
        /*0130*/ 	.word	0x00000068
        /*0134*/ 	.short	0x0100
        /*0136*/ 	.byte	0x06
	.zero		1


	//   ....[12]....
        /*0138*/ 	.word	0x00001730
        /*013c*/ 	.word	0x000000ff
        /*0140*/ 	.word	0x00000000
        /*0144*/ 	.short	0x010a
        /*0146*/ 	.byte	0x06
	.zero		1


	//   ....[13]....
        /*0148*/ 	.word	0x00001770
        /*014c*/ 	.word	0x000000ff
        /*0150*/ 	.word	0x00000000
        /*0154*/ 	.short	0x010a
        /*0156*/ 	.byte	0x06
	.zero		1


	//   ....[14]....
        /*0158*/ 	.word	0x00002090
        /*015c*/ 	.word	0x000000ff
        /*0160*/ 	.word	0x00000000
        /*0164*/ 	.short	0x010a
        /*0166*/ 	.byte	0x0c
	.zero		1


	//   ....[15]....
        /*0168*/ 	.word	0x000020d0
        /*016c*/ 	.word	0x000000ff
        /*0170*/ 	.word	0x00000000
        /*0174*/ 	.short	0x010a
        /*0176*/ 	.byte	0x0c
	.zero		1


	//   ....[16]....
        /*0178*/ 	.word	0x00002700
        /*017c*/ 	.word	0x0000008e
        /*0180*/ 	.word	0x00000000
        /*0184*/ 	.short	0x0101
        /*0186*/ 	.byte	0x3f
	.zero		1


	//   ....[17]....
        /*0188*/ 	.word	0x00002d80
        /*018c*/ 	.word	0x0000000b
        /*0190*/ 	.word	0x00000000
        /*0194*/ 	.short	0x0101
        /*0196*/ 	.byte	0x3f
	.zero		1


	//   ....[18]....
        /*0198*/ 	.word	0x00008670
        /*019c*/ 	.word	0x00000016
        /*01a0*/ 	.word	0x00000028
        /*01a4*/ 	.short	0x010a
        /*01a6*/ 	.byte	0x3f
	.zero		1


	//   ....[19]....
        /*01a8*/ 	.word	0x000089e0
        /*01ac*/ 	.word	0x00000008
        /*01b0*/ 	.word	0x00000068
        /*01b4*/ 	.short	0x0101
        /*01b6*/ 	.byte	0x3f
	.zero		1


	//   ....[20]....
        /*01b8*/ 	.word	0x00009100
        /*01bc*/ 	.word	0x00000006
        /*01c0*/ 	.word	0x00000000
        /*01c4*/ 	.short	0x010a
        /*01c6*/ 	.byte	0x3f
	.zero		1


	//   ....[21]....
        /*01c8*/ 	.word	0x00009180
        /*01cc*/ 	.word	0x00000007
        /*01d0*/ 	.word	0x00000000
        /*01d4*/ 	.short	0x010a
        /*01d6*/ 	.byte	0x3f
	.zero		1


	//   ....[22]....
        /*01d8*/ 	.word	0x00009210
        /*01dc*/ 	.word	0x0000000a
        /*01e0*/ 	.word	0x00000000
        /*01e4*/ 	.short	0x010a
        /*01e6*/ 	.byte	0x3f
	.zero		1


	//   ....[23]....
        /*01e8*/ 	.word	0x000092a0
        /*01ec*/ 	.word	0x0000000b
        /*01f0*/ 	.word	0x00000000
        /*01f4*/ 	.short	0x010a
        /*01f6*/ 	.byte	0x3f
	.zero		1


	//   ....[24]....
        /*01f8*/ 	.word	0x00009330
        /*01fc*/ 	.word	0x00000003
        /*0200*/ 	.word	0x00000000
        /*0204*/ 	.short	0x010a
        /*0206*/ 	.byte	0x3f
	.zero		1


	//   ....[25]....
        /*0208*/ 	.word	0x000093a0
        /*020c*/ 	.word	0x0000000c
        /*0210*/ 	.word	0x00000000
        /*0214*/ 	.short	0x010a
        /*0216*/ 	.byte	0x3f
	.zero		1


	//   ....[26]....
        /*0218*/ 	.word	0x00009400
        /*021c*/ 	.word	0x0000008e
        /*0220*/ 	.word	0x00000000
        /*0224*/ 	.short	0x010a
        /*0226*/ 	.byte	0x3f
	.zero		1


	//   ....[27]....
        /*0228*/ 	.word	0x000094d0
        /*022c*/ 	.word	0x00000016
        /*0230*/ 	.word	0x00000028
        /*0234*/ 	.short	0x010a
        /*0236*/ 	.byte	0x3f
	.zero		1


	//   ....[28]....
        /*0238*/ 	.word	0x000095a0
        /*023c*/ 	.word	0x00000006
        /*0240*/ 	.word	0x00000000
        /*0244*/ 	.short	0x010a
        /*0246*/ 	.byte	0x3f
	.zero		1


	//   ....[29]....
        /*0248*/ 	.word	0x000095f0
        /*024c*/ 	.word	0x00000007
        /*0250*/ 	.word	0x00000000
        /*0254*/ 	.short	0x010a
        /*0256*/ 	.byte	0x3f
	.zero		1


	//   ....[30]....
        /*0258*/ 	.word	0x00009640
        /*025c*/ 	.word	0x0000000a
        /*0260*/ 	.word	0x00000000
        /*0264*/ 	.short	0x010a
        /*0266*/ 	.byte	0x3f
	.zero		1


	//   ....[31]....
        /*0268*/ 	.word	0x00009690
        /*026c*/ 	.word	0x0000000b
        /*0270*/ 	.word	0x00000000
        /*0274*/ 	.short	0x010a
        /*0276*/ 	.byte	0x3f
	.zero		1


	//----- nvinfo : EIATTR_NUM_MBARRIERS
	.align		4
.L_28:
        /*0278*/ 	.byte	0x03, 0x38
        /*027a*/ 	.short	0x000c


	//----- nvinfo : EIATTR_EXIT_INSTR_OFFSETS
	.align		4
        /*027c*/ 	.byte	0x04, 0x1c
        /*027e*/ 	.short	(.L_30 - .L_29)


	//   ....[0]....
.L_29:
        /*0280*/ 	.word	0x000008f0


	//   ....[1]....
        /*0284*/ 	.word	0x000010e0


	//   ....[2]....
        /*0288*/ 	.word	0x00007d90


	//   ....[3]....
        /*028c*/ 	.word	0x000082f0


	//   ....[4]....
        /*0290*/ 	.word	0x00009380


	//----- nvinfo : EIATTR_MAX_THREADS
	.align		4
.L_30:
        /*0294*/ 	.byte	0x04, 0x05
        /*0296*/ 	.short	(.L_32 - .L_31)
.L_31:
        /*0298*/ 	.word	0x00000180
        /*029c*/ 	.word	0x00000001
        /*02a0*/ 	.word	0x00000001


	//----- nvinfo : EIATTR_CRS_STACK_SIZE
	.align		4
.L_32:
        /*02a4*/ 	.byte	0x04, 0x1e
        /*02a6*/ 	.short	(.L_34 - .L_33)
.L_33:
        /*02a8*/ 	.word	0x00000000


	//----- nvinfo : EIATTR_CBANK_PARAM_SIZE
	.align		4
.L_34:
        /*02ac*/ 	.byte	0x03, 0x19
        /*02ae*/ 	.short	0x0470


	//----- nvinfo : EIATTR_PARAM_CBANK
	.align		4
        /*02b0*/ 	.byte	0x04, 0x0a
        /*02b2*/ 	.short	(.L_36 - .L_35)
	.align		4
.L_35:
        /*02b4*/ 	.word	index@(.nv.constant0._ZN7cutlass13device_kernelINS_4gemm6kernel13GemmUniversalIN4cute5tupleIJiiiiEEENS1_10collective13CollectiveMmaINS1_37MainloopSm90TmaGmmaWarpSpecializedFP8ILi5ENS5_IJNS4_1CILi1EEENSA_ILi2EEESB_EEENS1_35KernelTmaWarpSpecializedCooperativeEEENS5_IJNSA_ILi128EEESG_NSA_ILi64EEEEEENS_12float_e4m3_tENS5_IJlSB_lEEESJ_SK_NS4_8TiledMMAINS4_8MMA_AtomIJNS4_4SM904GMMA31MMA_64x128x32_F32E4M3E4M3_SS_TNILNSO_7ScaleInE1ELSQ_1EEEEEENS4_6LayoutINS5_IJSC_SB_SB_EEENS5_IJSB_NSA_ILi0EEESV_EEEEENS5_IJNS4_10UnderscoreESY_SY_EEEEENS4_23SM90_TMA_LOAD_MULTICASTENS4_14ComposedLayoutINS4_7SwizzleILi2ELi4ELi3EEENS4_18smem_ptr_flag_bitsILi8EEENST_INS5_IJNSA_ILi8EEESH_EEENS5_IJSH_SB_EEEEEEEvNS4_8identityENS4_13SM90_TMA_LOADES1B_vS1C_EENS_8epilogue10collective6detail29Sm90TmaWarpSpecializedAdapterINS1G_15DefaultEpilogueISJ_SK_SK_NS1F_6thread17LinearCombinationISJ_Li1EffLNS1K_9ScaleType4KindE0ELNS_15FloatRoundStyleE2ESJ_EENS1_15EpilogueDefaultEEEEEvvEEEEvNT_6ParamsE)
        /*02b8*/ 	.short	0x0210
        /*02ba*/ 	.short	0x0470


	//----- nvinfo : EIATTR_SW_WAR
	.align		4
.L_36:
        /*02bc*/ 	.byte	0x04, 0x36
        /*02be*/ 	.short	(.L_38 - .L_37)
.L_37:
        /*02c0*/ 	.word	0x00000008
.L_38:


//--------------------- .nv.callgraph             --------------------------
	.section	.nv.callgraph,"",@"SHT_CUDA_CALLGRAPH"
	.align	4
	.sectionentsize	8
	.align		4
        /*0000*/ 	.word	0x00000000
	.align		4
        /*0004*/ 	.word	0xffffffff
	.align		4
        /*0008*/ 	.word	0x00000000
	.align		4
        /*000c*/ 	.word	0xfffffffe
	.align		4
        /*0010*/ 	.word	0x00000000
	.align		4
        /*0014*/ 	.word	0xfffffffd
	.align		4
        /*0018*/ 	.word	0x00000000
	.align		4
        /*001c*/ 	.word	0xfffffffc


//--------------------- .nv.constant4             --------------------------
	.section	.nv.constant4,"a",@progbits
	.align	8
	.align		8
.nv.constant4:
        /*0000*/ 	.dword	_ZN39_INTERNAL_23f26adf_4_k_cu_37a2f9c9_51594cuda3std3__45__cpo5beginE
	.align		8
        /*0008*/ 	.dword	_ZN39_INTERNAL_23f26adf_4_k_cu_37a2f9c9_51594cuda3std3__45__cpo3endE
	.align		8
        /*0010*/ 	.dword	_ZN39_INTERNAL_23f26adf_4_k_cu_37a2f9c9_51594cuda3std3__45__cpo6cbeginE
	.align		8
        /*0018*/ 	.dword	_ZN39_INTERNAL_23f26adf_4_k_cu_37a2f9c9_51594cuda3std3__45__cpo4cendE
	.align		8
        /*0020*/ 	.dword	_ZN39_INTERNAL_23f26adf_4_k_cu_37a2f9c9_51594cuda3std3__441_GLOBAL__N__23f26adf_4_k_cu_37a2f9c9_51596ignoreE
	.align		8
        /*0028*/ 	.dword	_ZN39_INTERNAL_23f26adf_4_k_cu_37a2f9c9_51594cuda3std3__419piecewise_constructE
	.align		8
        /*0030*/ 	.dword	_ZN39_INTERNAL_23f26adf_4_k_cu_37a2f9c9_51594cuda3std3__48in_placeE
	.align		8
        /*0038*/ 	.dword	_ZN39_INTERNAL_23f26adf_4_k_cu_37a2f9c9_51594cuda3std6ranges3__45__cpo4swapE
	.align		8
        /*0040*/ 	.dword	_ZN39_INTERNAL_23f26adf_4_k_cu_37a2f9c9_51594cuda3std6ranges3__45__cpo9iter_moveE
	.align		8
        /*0048*/ 	.dword	_ZN39_INTERNAL_23f26adf_4_k_cu_37a2f9c9_51594cute7productE
	.align		8
        /*0050*/ 	.dword	_ZN39_INTERNAL_23f26adf_4_k_cu_37a2f9c9_51594cute1_E


//--------------------- .text._ZN7cutlass13device_kernelINS_4gemm6kernel13GemmUniversalIN4cute5tupleIJiiiiEEENS1_10collective13CollectiveMmaINS1_37MainloopSm90TmaGmmaWarpSpecializedFP8ILi5ENS5_IJNS4_1CILi1EEENSA_ILi2EEESB_EEENS1_35KernelTmaWarpSpecializedCooperativeEEENS5_IJNSA_ILi128EEESG_NSA_ILi64EEEEEENS_12float_e4m3_tENS5_IJlSB_lEEESJ_SK_NS4_8TiledMMAINS4_8MMA_AtomIJNS4_4SM904GMMA31MMA_64x128x32_F32E4M3E4M3_SS_TNILNSO_7ScaleInE1ELSQ_1EEEEEENS4_6LayoutINS5_IJSC_SB_SB_EEENS5_IJSB_NSA_ILi0EEESV_EEEEENS5_IJNS4_10UnderscoreESY_SY_EEEEENS4_23SM90_TMA_LOAD_MULTICASTENS4_14ComposedLayoutINS4_7SwizzleILi2ELi4ELi3EEENS4_18smem_ptr_flag_bitsILi8EEENST_INS5_IJNSA_ILi8EEESH_EEENS5_IJSH_SB_EEEEEEEvNS4_8identityENS4_13SM90_TMA_LOADES1B_vS1C_EENS_8epilogue10collective6detail29Sm90TmaWarpSpecializedAdapterINS1G_15DefaultEpilogueISJ_SK_SK_NS1F_6thread17LinearCombinationISJ_Li1EffLNS1K_9ScaleType4KindE0ELNS_15FloatRoundStyleE2ESJ_EENS1_15EpilogueDefaultEEEEEvvEEEEvNT_6ParamsE --------------------------
	.section	.text._ZN7cutlass13device_kernelINS_4gemm6kernel13GemmUniversalIN4cute5tupleIJiiiiEEENS1_10collective13CollectiveMmaINS1_37MainloopSm90TmaGmmaWarpSpecializedFP8ILi5ENS5_IJNS4_1CILi1EEENSA_ILi2EEESB_EEENS1_35KernelTmaWarpSpecializedCooperativeEEENS5_IJNSA_ILi128EEESG_NSA_ILi64EEEEEENS_12float_e4m3_tENS5_IJlSB_lEEESJ_SK_NS4_8TiledMMAINS4_8MMA_AtomIJNS4_4SM904GMMA31MMA_64x128x32_F32E4M3E4M3_SS_TNILNSO_7ScaleInE1ELSQ_1EEEEEENS4_6LayoutINS5_IJSC_SB_SB_EEENS5_IJSB_NSA_ILi0EEESV_EEEEENS5_IJNS4_10UnderscoreESY_SY_EEEEENS4_23SM90_TMA_LOAD_MULTICASTENS4_14ComposedLayoutINS4_7SwizzleILi2ELi4ELi3EEENS4_18smem_ptr_flag_bitsILi8EEENST_INS5_IJNSA_ILi8EEESH_EEENS5_IJSH_SB_EEEEEEEvNS4_8identityENS4_13SM90_TMA_LOADES1B_vS1C_EENS_8epilogue10collective6detail29Sm90TmaWarpSpecializedAdapterINS1G_15DefaultEpilogueISJ_SK_SK_NS1F_6thread17LinearCombinationISJ_Li1EffLNS1K_9ScaleType4KindE0ELNS_15FloatRoundStyleE2ESJ_EENS1_15EpilogueDefaultEEEEEvvEEEEvNT_6ParamsE,"ax",@progbits
	.align	128
.text._ZN7cutlass13device_kernelINS_4gemm6kernel13GemmUniversalIN4cute5tupleIJiiiiEEENS1_10collective13CollectiveMmaINS1_37MainloopSm90TmaGmmaWarpSpecializedFP8ILi5ENS5_IJNS4_1CILi1EEENSA_ILi2EEESB_EEENS1_35KernelTmaWarpSpecializedCooperativeEEENS5_IJNSA_ILi128EEESG_NSA_ILi64EEEEEENS_12float_e4m3_tENS5_IJlSB_lEEESJ_SK_NS4_8TiledMMAINS4_8MMA_AtomIJNS4_4SM904GMMA31MMA_64x128x32_F32E4M3E4M3_SS_TNILNSO_7ScaleInE1ELSQ_1EEEEEENS4_6LayoutINS5_IJSC_SB_SB_EEENS5_IJSB_NSA_ILi0EEESV_EEEEENS5_IJNS4_10UnderscoreESY_SY_EEEEENS4_23SM90_TMA_LOAD_MULTICASTENS4_14ComposedLayoutINS4_7SwizzleILi2ELi4ELi3EEENS4_18smem_ptr_flag_bitsILi8EEENST_INS5_IJNSA_ILi8EEESH_EEENS5_IJSH_SB_EEEEEEEvNS4_8identityENS4_13SM90_TMA_LOADES1B_vS1C_EENS_8epilogue10collective6detail29Sm90TmaWarpSpecializedAdapterINS1G_15DefaultEpilogueISJ_SK_SK_NS1F_6thread17LinearCombinationISJ_Li1EffLNS1K_9ScaleType4KindE0ELNS_15FloatRoundStyleE2ESJ_EENS1_15EpilogueDefaultEEEEEvvEEEEvNT_6ParamsE:
        .type           _ZN7cutlass13device_kernelINS_4gemm6kernel13GemmUniversalIN4cute5tupleIJiiiiEEENS1_10collective13CollectiveMmaINS1_37MainloopSm90TmaGmmaWarpSpecializedFP8ILi5ENS5_IJNS4_1CILi1EEENSA_ILi2EEESB_EEENS1_35KernelTmaWarpSpecializedCooperativeEEENS5_IJNSA_ILi128EEESG_NSA_ILi64EEEEEENS_12float_e4m3_tENS5_IJlSB_lEEESJ_SK_NS4_8TiledMMAINS4_8MMA_AtomIJNS4_4SM904GMMA31MMA_64x128x32_F32E4M3E4M3_SS_TNILNSO_7ScaleInE1ELSQ_1EEEEEENS4_6LayoutINS5_IJSC_SB_SB_EEENS5_IJSB_NSA_ILi0EEESV_EEEEENS5_IJNS4_10UnderscoreESY_SY_EEEEENS4_23SM90_TMA_LOAD_MULTICASTENS4_14ComposedLayoutINS4_7SwizzleILi2ELi4ELi3EEENS4_18smem_ptr_flag_bitsILi8EEENST_INS5_IJNSA_ILi8EEESH_EEENS5_IJSH_SB_EEEEEEEvNS4_8identityENS4_13SM90_TMA_LOADES1B_vS1C_EENS_8epilogue10collective6detail29Sm90TmaWarpSpecializedAdapterINS1G_15DefaultEpilogueISJ_SK_SK_NS1F_6thread17LinearCombinationISJ_Li1EffLNS1K_9ScaleType4KindE0ELNS_15FloatRoundStyleE2ESJ_EENS1_15EpilogueDefaultEEEEEvvEEEEvNT_6ParamsE,@function
        .size           _ZN7cutlass13device_kernelINS_4gemm6kernel13GemmUniversalIN4cute5tupleIJiiiiEEENS1_10collective13CollectiveMmaINS1_37MainloopSm90TmaGmmaWarpSpecializedFP8ILi5ENS5_IJNS4_1CILi1EEENSA_ILi2EEESB_EEENS1_35KernelTmaWarpSpecializedCooperativeEEENS5_IJNSA_ILi128EEESG_NSA_ILi64EEEEEENS_12float_e4m3_tENS5_IJlSB_lEEESJ_SK_NS4_8TiledMMAINS4_8MMA_AtomIJNS4_4SM904GMMA31MMA_64x128x32_F32E4M3E4M3_SS_TNILNSO_7ScaleInE1ELSQ_1EEEEEENS4_6LayoutINS5_IJSC_SB_SB_EEENS5_IJSB_NSA_ILi0EEESV_EEEEENS5_IJNS4_10UnderscoreESY_SY_EEEEENS4_23SM90_TMA_LOAD_MULTICASTENS4_14ComposedLayoutINS4_7SwizzleILi2ELi4ELi3EEENS4_18smem_ptr_flag_bitsILi8EEENST_INS5_IJNSA_ILi8EEESH_EEENS5_IJSH_SB_EEEEEEEvNS4_8identityENS4_13SM90_TMA_LOADES1B_vS1C_EENS_8epilogue10collective6detail29Sm90TmaWarpSpecializedAdapterINS1G_15DefaultEpilogueISJ_SK_SK_NS1F_6thread17LinearCombinationISJ_Li1EffLNS1K_9ScaleType4KindE0ELNS_15FloatRoundStyleE2ESJ_EENS1_15EpilogueDefaultEEEEEvvEEEEvNT_6ParamsE,(.L_x_208 - _ZN7cutlass13device_kernelINS_4gemm6kernel13GemmUniversalIN4cute5tupleIJiiiiEEENS1_10collective13CollectiveMmaINS1_37MainloopSm90TmaGmmaWarpSpecializedFP8ILi5ENS5_IJNS4_1CILi1EEENSA_ILi2EEESB_EEENS1_35KernelTmaWarpSpecializedCooperativeEEENS5_IJNSA_ILi128EEESG_NSA_ILi64EEEEEENS_12float_e4m3_tENS5_IJlSB_lEEESJ_SK_NS4_8TiledMMAINS4_8MMA_AtomIJNS4_4SM904GMMA31MMA_64x128x32_F32E4M3E4M3_SS_TNILNSO_7ScaleInE1ELSQ_1EEEEEENS4_6LayoutINS5_IJSC_SB_SB_EEENS5_IJSB_NSA_ILi0EEESV_EEEEENS5_IJNS4_10UnderscoreESY_SY_EEEEENS4_23SM90_TMA_LOAD_MULTICASTENS4_14ComposedLayoutINS4_7SwizzleILi2ELi4ELi3EEENS4_18smem_ptr_flag_bitsILi8EEENST_INS5_IJNSA_ILi8EEESH_EEENS5_IJSH_SB_EEEEEEEvNS4_8identityENS4_13SM90_TMA_LOADES1B_vS1C_EENS_8epilogue10collective6detail29Sm90TmaWarpSpecializedAdapterINS1G_15DefaultEpilogueISJ_SK_SK_NS1F_6thread17LinearCombinationISJ_Li1EffLNS1K_9ScaleType4KindE0ELNS_15FloatRoundStyleE2ESJ_EENS1_15EpilogueDefaultEEEEEvvEEEEvNT_6ParamsE)
        .other          _ZN7cutlass13device_kernelINS_4gemm6kernel13GemmUniversalIN4cute5tupleIJiiiiEEENS1_10collective13CollectiveMmaINS1_37MainloopSm90TmaGmmaWarpSpecializedFP8ILi5ENS5_IJNS4_1CILi1EEENSA_ILi2EEESB_EEENS1_35KernelTmaWarpSpecializedCooperativeEEENS5_IJNSA_ILi128EEESG_NSA_ILi64EEEEEENS_12float_e4m3_tENS5_IJlSB_lEEESJ_SK_NS4_8TiledMMAINS4_8MMA_AtomIJNS4_4SM904GMMA31MMA_64x128x32_F32E4M3E4M3_SS_TNILNSO_7ScaleInE1ELSQ_1EEEEEENS4_6LayoutINS5_IJSC_SB_SB_EEENS5_IJSB_NSA_ILi0EEESV_EEEEENS5_IJNS4_10UnderscoreESY_SY_EEEEENS4_23SM90_TMA_LOAD_MULTICASTENS4_14ComposedLayoutINS4_7SwizzleILi2ELi4ELi3EEENS4_18smem_ptr_flag_bitsILi8EEENST_INS5_IJNSA_ILi8EEESH_EEENS5_IJSH_SB_EEEEEEEvNS4_8identityENS4_13SM90_TMA_LOADES1B_vS1C_EENS_8epilogue10collective6detail29Sm90TmaWarpSpecializedAdapterINS1G_15DefaultEpilogueISJ_SK_SK_NS1F_6thread17LinearCombinationISJ_Li1EffLNS1K_9ScaleType4KindE0ELNS_15FloatRoundStyleE2ESJ_EENS1_15EpilogueDefaultEEEEEvvEEEEvNT_6ParamsE,@"STO_CUDA_ENTRY STV_DEFAULT"
_ZN7cutlass13device_kernelINS_4gemm6kernel13GemmUniversalIN4cute5tupleIJiiiiEEENS1_10collective13CollectiveMmaINS1_37MainloopSm90TmaGmmaWarpSpecializedFP8ILi5ENS5_IJNS4_1CILi1EEENSA_ILi2EEESB_EEENS1_35KernelTmaWarpSpecializedCooperativeEEENS5_IJNSA_ILi128EEESG_NSA_ILi64EEEEEENS_12float_e4m3_tENS5_IJlSB_lEEESJ_SK_NS4_8TiledMMAINS4_8MMA_AtomIJNS4_4SM904GMMA31MMA_64x128x32_F32E4M3E4M3_SS_TNILNSO_7ScaleInE1ELSQ_1EEEEEENS4_6LayoutINS5_IJSC_SB_SB_EEENS5_IJSB_NSA_ILi0EEESV_EEEEENS5_IJNS4_10UnderscoreESY_SY_EEEEENS4_23SM90_TMA_LOAD_MULTICASTENS4_14ComposedLayoutINS4_7SwizzleILi2ELi4ELi3EEENS4_18smem_ptr_flag_bitsILi8EEENST_INS5_IJNSA_ILi8EEESH_EEENS5_IJSH_SB_EEEEEEEvNS4_8identityENS4_13SM90_TMA_LOADES1B_vS1C_EENS_8epilogue10collective6detail29Sm90TmaWarpSpecializedAdapterINS1G_15DefaultEpilogueISJ_SK_SK_NS1F_6thread17LinearCombinationISJ_Li1EffLNS1K_9ScaleType4KindE0ELNS_15FloatRoundStyleE2ESJ_EENS1_15EpilogueDefaultEEEEEvvEEEEvNT_6ParamsE:
[----:B------:R-:W-:Y:S01]  /*0000*/  LDC R1, c[0x0][0x28] ;  /* 0x00000a00ff017b82 */ /* 0x000fe20000000800 */
[----:B------:R-:W0:Y:S01]  /*0010*/  S2R R0, SR_TID.X ;  /* 0x0000000000007919 */ /* 0x000e220000002100 */
[----:B------:R-:W-:Y:S01]  /*0020*/  ELECT P0, URZ, PT ;  /* 0x00000000003f782f */ /* 0x000fe20003800000 */
[----:B------:R-:W-:Y:S01]  /*0030*/  BSSY B0, `(.L_x_0) ;  /* 0x000000f000007945 */ /* 0x000fe20003800000 */
[--C-:B0-----:R-:W-:Y:S02]  /*0040*/  SHF.R.U32.HI R2, RZ, 0x5, R0.reuse ;  /* 0x00000005ff027819 */ /* 0x101fe40000011600 */
[----:B------:R-:W-:-:S03]  /*0050*/  SHF.R.U32.HI R3, RZ, 0x7, R0 ;  /* 0x00000007ff037819 */ /* 0x000fc60000011600 */
[----:B------:R-:W0:Y:S04]  /*0060*/  SHFL.IDX PT, R6, R2, RZ, 0x1f ;  /* 0x00001fff02067589 */ /* 0x000e2800000e0000 */
[----:B------:R1:W2:Y:S01]  /*0070*/  SHFL.IDX PT, R4, R3, RZ, 0x1f ;  /* 0x00001fff03047589 */ /* 0x0002a200000e0000 */
[----:B0-----:R-:W-:-:S13]  /*0080*/  ISETP.NE.OR P0, PT, R6, RZ, !P0 ;  /* 0x000000ff0600720c */ /* 0x001fda0004705670 */
[----:B-12---:R-:W-:Y:S05]  /*0090*/  @P0 BRA `(.L_x_1) ;  /* 0x0000000000200947 */ /* 0x006fea0003800000 */
[----:B------:R-:W-:Y:S02]  /*00a0*/  ULDC.64 UR4, c[0x0][0x198] ;  /* 0x0000660000047ab9 */ /* 0x000fe40000000a00 */
[----:B------:R-:W-:Y:S02]  /*00b0*/  UIADD3 UR6, UP0, UR4, 0xf0, URZ ;  /* 0x000000f004067890 */ /* 0x000fe4000ff1e03f */
[----:B------:R-:W-:Y:S02]  /*00c0*/  UIADD3 UR4, UP1, UR4, 0x1f0, URZ ;  /* 0x000001f004047890 */ /* 0x000fe4000ff3e03f */
[----:B------:R-:W-:Y:S02]  /*00d0*/  UIADD3.X UR7, URZ, UR5, URZ, UP0, !UPT ;  /* 0x000000053f077290 */ /* 0x000fe400087fe43f */
[----:B------:R-:W-:-:S07]  /*00e0*/  UIADD3.X UR5, URZ, UR5, URZ, UP1, !UPT ;  /* 0x000000053f057290 */ /* 0x000fce0008ffe43f */
[----:B------:R0:W-:Y:S02]  /*00f0*/  UTMACCTL.PF [UR6] ;  /* 0x00000000060079b9 */ /* 0x0001e40008040000 */
[----:B------:R0:W-:Y:S02]  /*0100*/  UTMACCTL.PF [UR4] ;  /* 0x00000000040079b9 */ /* 0x0001e40008040000 */
[----:B0-----:R-:W-:Y:S01]  /*0110*/  NOP ;  /* 0x0000000000007918 */ /* 0x001fe20000000000 */
.L_x_1:
[----:B------:R-:W-:Y:S05]  /*0120*/  BSYNC B0 ;  /* 0x0000000000007941 */ /* 0x000fea0003800000 */
.L_x_0:
[----:B------:R-:W0:Y:S02]  /*0130*/  SHFL.IDX PT, R3, R2, RZ, 0x1f ;  /* 0x00001fff02037589 */ /* 0x000e2400000e0000 */
[----:B0-----:R-:W-:-:S13]  /*0140*/  ISETP.NE.AND P0, PT, R3, RZ, PT ;  /* 0x000000ff0300720c */ /* 0x001fda0003f05270 */
[----:B------:R-:W-:Y:S05]  /*0150*/  @P0 BRA `(.L_x_2) ;  /* 0x0000000000600947 */ /* 0x000fea0003800000 */
[----:B------:R-:W0:Y:S01]  /*0160*/  S2UR UR8, SR_CgaCtaId ;  /* 0x00000000000879c3 */ /* 0x000e220000008800 */
[----:B------:R-:W-:Y:S01]  /*0170*/  UMOV UR4, 0x400 ;  /* 0x0000040000047882 */ /* 0x000fe20000000000 */
[----:B------:R-:W-:Y:S01]  /*0180*/  UMOV UR5, 0x1 ;  /* 0x0000000100057882 */ /* 0x000fe20000000000 */
[----:B------:R-:W-:Y:S01]  /*0190*/  UMOV UR6, 0x4 ;  /* 0x0000000400067882 */ /* 0x000fe20000000000 */
[----:B------:R-:W-:Y:S01]  /*01a0*/  ELECT P0, URZ, PT ;  /* 0x00000000003f782f */ /* 0x000fe20003800000 */
[----:B------:R-:W-:-:S04]  /*01b0*/  UIADD3 UR6, -UR6, 0x100000, URZ ;  /* 0x0010000006067890 */ /* 0x000fc8000fffe13f */
[----:B------:R-:W-:Y:S02]  /*01c0*/  USHF.L.U32 UR7, UR6, 0xb, URZ ;  /* 0x0000000b06077899 */ /* 0x000fe4000800063f */
[----:B------:R-:W-:Y:S02]  /*01d0*/  USHF.L.U32 UR6, UR6, 0x1, URZ ;  /* 0x0000000106067899 */ /* 0x000fe4000800063f */
[----:B0-----:R-:W-:Y:S02]  /*01e0*/  ULEA UR8, UR8, UR4, 0x18 ;  /* 0x0000000408087291 */ /* 0x001fe4000f8ec03f */
[----:B------:R-:W-:-:S04]  /*01f0*/  UIADD3 UR4, -UR5, 0x100000, URZ ;  /* 0x0010000005047890 */ /* 0x000fc8000fffe13f */
[----:B------:R-:W-:Y:S02]  /*0200*/  USHF.L.U32 UR5, UR4, 0xb, URZ ;  /* 0x0000000b04057899 */ /* 0x000fe4000800063f */
[----:B------:R-:W-:Y:S01]  /*0210*/  USHF.L.U32 UR4, UR4, 0x1, URZ ;  /* 0x0000000104047899 */ /* 0x000fe2000800063f */
[----:B------:R-:W0:Y:S11]  /*0220*/  FENCE.VIEW.ASYNC.S ;  /* 0x00000000000073c6 */ /* 0x000e360000000000 */
[----:B0-----:R0:W1:Y:S01]  /*0230*/  SYNCS.EXCH.64 URZ, [UR8], UR4 ;  /* 0x00000004083f75b2 */ /* 0x0010620008000100 */
[----:B------:R0:W2:Y:S01]  /*0240*/  SYNCS.EXCH.64 URZ, [UR8+0x28], UR6 ;  /* 0x00002806083f75b2 */ /* 0x0000a20008000100 */
[----:B------:R0:W3:Y:S01]  /*0250*/  SYNCS.EXCH.64 URZ, [UR8+0x8], UR4 ;  /* 0x00000804083f75b2 */ /* 0x0000e20008000100 */
[----:B------:R0:W4:Y:S01]  /*0260*/  SYNCS.EXCH.64 URZ, [UR8+0x30], UR6 ;  /* 0x00003006083f75b2 */ /* 0x0001220008000100 */
[----:B------:R0:W0:Y:S01]  /*0270*/  SYNCS.EXCH.64 URZ, [UR8+0x10], UR4 ;  /* 0x00001004083f75b2 */ /* 0x0000220008000100 */
[----:B------:R0:W0:Y:S01]  /*0280*/  SYNCS.EXCH.64 URZ, [UR8+0x38], UR6 ;  /* 0x00003806083f75b2 */ /* 0x0000220008000100 */
[----:B------:R0:W0:Y:S01]  /*0290*/  SYNCS.EXCH.64 URZ, [UR8+0x18], UR4 ;  /* 0x00001804083f75b2 */ /* 0x0000220008000100 */
[----:B------:R0:W0:Y:S01]  /*02a0*/  SYNCS.EXCH.64 URZ, [UR8+0x40], UR6 ;  /* 0x00004006083f75b2 */ /* 0x0000220008000100 */
[----:B------:R0:W0:Y:S01]  /*02b0*/  SYNCS.EXCH.64 URZ, [UR8+0x20], UR4 ;  /* 0x00002004083f75b2 */ /* 0x0000220008000100 */
[----:B------:R0:W0:Y:S01]  /*02c0*/  SYNCS.EXCH.64 URZ, [UR8+0x48], UR6 ;  /* 0x00004806083f75b2 */ /* 0x0000220008000100 */
[----:B------:R-:W-:Y:S01]  /*02d0*/  NOP ;  /* 0x0000000000007918 */ /* 0x000fe20000000000 */
.L_x_2:
[----:B------:R-:W5:Y:S01]  /*02e0*/  SHFL.IDX PT, R2, R2, RZ, 0x1f ;  /* 0x00001fff02027589 */ /* 0x000f6200000e0000 */
[----:B------:R-:W-:Y:S01]  /*02f0*/  SHF.R.S32.HI R5, RZ, 0x1f, R0 ;  /* 0x0000001fff057819 */ /* 0x000fe20000011400 */
[----:B0-----:R-:W0:Y:S01]  /*0300*/  S2UR UR8, SR_CTAID.X ;  /* 0x00000000000879c3 */ /* 0x001e220000002500 */
[----:B------:R-:W-:Y:S01]  /*0310*/  ELECT P0, URZ, PT ;  /* 0x00000000003f782f */ /* 0x000fe20003800000 */
[----:B------:R-:W1:Y:S01]  /*0320*/  S2R R8, SR_CTAID.Y ;  /* 0x0000000000087919 */ /* 0x000e620000002600 */
[----:B------:R-:W-:Y:S01]  /*0330*/  LEA.HI R5, R5, R0, RZ, 0x7 ;  /* 0x0000000005057211 */ /* 0x000fe200078f38ff */
[----:B------:R-:W-:Y:S01]  /*0340*/  ULDC UR4, c[0x0][0x154] ;  /* 0x0000550000047ab9 */ /* 0x000fe20000000800 */
[----:B------:R-:W-:Y:S01]  /*0350*/  NOP ;  /* 0x0000000000007918 */ /* 0x000fe20000000000 */
[----:B------:R-:W-:Y:S01]  /*0360*/  NOP ;  /* 0x0000000000007918 */ /* 0x000fe20000000000 */
[----:B------:R-:W-:Y:S01]  /*0370*/  LOP3.LUT R5, R5, 0xffffff80, RZ, 0xc0, !PT ;  /* 0xffffff8005057812 */ /* 0x000fe200078ec0ff */
[----:B------:R-:W2:Y:S04]  /*0380*/  LDC R14, c[0x0][0x140] ;  /* 0x00005000ff0e7b82 */ /* 0x000ea80000000800 */
[----:B------:R-:W-:-:S04]  /*0390*/  IMAD.IADD R5, R0, 0x1, -R5 ;  /* 0x0000000100057824 */ /* 0x000fc800078e0a05 */
[----:B------:R-:W3:Y:S01]  /*03a0*/  LDC R19, c[0x0][0x148] ;  /* 0x00005200ff137b82 */ /* 0x000ee20000000800 */
[----:B------:R-:W-:Y:S02]  /*03b0*/  SHF.R.S32.HI R10, RZ, 0x1f, R5 ;  /* 0x0000001fff0a7819 */ /* 0x000fe40000011405 */
[----:B------:R-:W-:Y:S02]  /*03c0*/  LOP3.LUT P2, RZ, R5, 0x7, RZ, 0xc0, !PT ;  /* 0x0000000705ff7812 */ /* 0x000fe4000784c0ff */
[----:B------:R-:W-:Y:S02]  /*03d0*/  LEA.HI R10, R10, R5, RZ, 0x3 ;  /* 0x000000050a0a7211 */ /* 0x000fe400078f18ff */
[----:B-----5:R-:W-:Y:S01]  /*03e0*/  ISETP.NE.OR P0, PT, R2, RZ, !P0 ;  /* 0x000000ff0200720c */ /* 0x020fe20004705670 */
[----:B------:R-:W5:Y:S01]  /*03f0*/  LDC R12, c[0x0][0x144] ;  /* 0x00005100ff0c7b82 */ /* 0x000f620000000800 */
[--C-:B------:R-:W-:Y:S02]  /*0400*/  SHF.R.S32.HI R2, RZ, 0x3, R10.reuse ;  /* 0x00000003ff027819 */ /* 0x100fe4000001140a */
[----:B------:R-:W-:-:S02]  /*0410*/  SHF.R.S32.HI R7, RZ, 0x1f, R10 ;  /* 0x0000001fff077819 */ /* 0x000fc4000001140a */
[----:B------:R-:W-:Y:S02]  /*0420*/  SHF.R.S32.HI R10, RZ, 0x1f, R3 ;  /* 0x0000001fff0a7819 */ /* 0x000fe40000011403 */
[----:B------:R-:W-:Y:S02]  /*0430*/  LEA.HI R7, R7, R2, RZ, 0x2 ;  /* 0x0000000207077211 */ /* 0x000fe400078f10ff */
[----:B------:R-:W-:Y:S02]  /*0440*/  LEA.HI R10, R10, R3, RZ, 0x2 ;  /* 0x000000030a0a7211 */ /* 0x000fe400078f10ff */
[----:B------:R-:W-:Y:S01]  /*0450*/  LOP3.LUT R7, R7, 0xfffffffc, RZ, 0xc0, !PT ;  /* 0xfffffffc07077812 */ /* 0x000fe200078ec0ff */
[----:B------:R-:W-:Y:S01]  /*0460*/  VOTEU.ALL UP0, P0 ;  /* 0x00000000003f7886 */ /* 0x000fe20000000000 */
[----:B-1----:R-:W-:Y:S01]  /*0470*/  I2FP.F32.U32 R11, R8 ;  /* 0x00000008000b7245 */ /* 0x002fe20000201000 */
[----:B------:R-:W-:Y:S01]  /*0480*/  VOTEU.ALL UP1, P0 ;  /* 0x00000000003f7886 */ /* 0x000fe20000020000 */
[----:B------:R-:W-:Y:S01]  /*0490*/  LOP3.LUT R10, R10, 0x3ffffffc, RZ, 0xc0, !PT ;  /* 0x3ffffffc0a0a7812 */ /* 0x000fe200078ec0ff */
[----:B------:R-:W-:Y:S01]  /*04a0*/  IMAD.IADD R7, R2, 0x1, -R7 ;  /* 0x0000000102077824 */ /* 0x000fe200078e0a07 */
[----:B------:R-:W1:Y:S01]  /*04b0*/  @!UP0 S2UR UR7, SR_CgaCtaId ;  /* 0x00000000000789c3 */ /* 0x000e620000008800 */
[----:B0-----:R-:W-:Y:S01]  /*04c0*/  I2FP.F32.U32 R2, UR8 ;  /* 0x0000000800027c45 */ /* 0x001fe20008201000 */
[----:B------:R-:W-:Y:S01]  /*04d0*/  FMUL R13, R11, UR4 ;  /* 0x000000040b0d7c20 */ /* 0x000fe20008400000 */
[----:B------:R-:W-:Y:S01]  /*04e0*/  ULDC UR4, c[0x0][0x150] ;  /* 0x0000540000047ab9 */ /* 0x000fe20000000800 */
[----:B------:R-:W-:Y:S01]  /*04f0*/  IMAD.IADD R10, R3, 0x1, -R10 ;  /* 0x00000001030a7824 */ /* 0x000fe200078e0a0a */
[----:B------:R-:W-:Y:S01]  /*0500*/  SHF.R.S32.HI R3, RZ, 0x1f, R6 ;  /* 0x0000001fff037819 */ /* 0x000fe20000011406 */
[----:B------:R-:W-:Y:S01]  /*0510*/  FMUL R11, R2, UR4 ;  /* 0x00000004020b7c20 */ /* 0x000fe20008400000 */
[----:B------:R-:W-:Y:S01]  /*0520*/  UMOV UR4, 0x20 ;  /* 0x0000002000047882 */ /* 0x000fe20000000000 */
[----:B------:R-:W0:Y:S01]  /*0530*/  F2I.U32.TRUNC.NTZ R13, R13 ;  /* 0x0000000d000d7305 */ /* 0x000e22000020f000 */
[----:B------:R-:W-:Y:S01]  /*0540*/  LEA.HI R3, R3, R6, RZ, 0x2 ;  /* 0x0000000603037211 */ /* 0x000fe200078f10ff */
[----:B------:R-:W-:Y:S01]  /*0550*/  IMAD R7, R10, 0x4, R7 ;  /* 0x000000040a077824 */ /* 0x000fe200078e0207 */
[----:B------:R-:W-:Y:S01]  /*0560*/  @!UP0 UMOV UR6, 0x400 ;  /* 0x0000040000068882 */ /* 0x000fe20000000000 */
[----:B------:R-:W-:-:S04]  /*0570*/  @!UP0 UIADD3 UR4, -UR4, 0x100000, URZ ;  /* 0x0010000004048890 */ /* 0x000fc8000fffe13f */
[----:B------:R-:W-:Y:S02]  /*0580*/  @!UP0 USHF.L.U32 UR5, UR4, 0xb, URZ ;  /* 0x0000000b04058899 */ /* 0x000fe4000800063f */
[----:B------:R-:W-:Y:S01]  /*0590*/  @!UP0 USHF.L.U32 UR4, UR4, 0x1, URZ ;  /* 0x0000000104048899 */ /* 0x000fe2000800063f */
[----:B------:R-:W-:Y:S01]  /*05a0*/  LOP3.LUT R3, R3, 0xfffffffc, RZ, 0xc0, !PT ;  /* 0xfffffffc03037812 */ /* 0x000fe200078ec0ff */
[C---:B------:R-:W-:Y:S01]  /*05b0*/  IMAD.SHL.U32 R2, R7.reuse, 0x4, RZ ;  /* 0x0000000407027824 */ /* 0x040fe200078e00ff */
[----:B--2---:R-:W-:Y:S01]  /*05c0*/  ISETP.EQ.U32.AND P4, PT, R14, 0x1, PT ;  /* 0x000000010e00780c */ /* 0x004fe20003f82070 */
[----:B------:R-:W2:Y:S01]  /*05d0*/  F2I.U32.TRUNC.NTZ R11, R11 ;  /* 0x0000000b000b7305 */ /* 0x000ea2000020f000 */
[----:B------:R-:W-:Y:S02]  /*05e0*/  VIADD R10, R4, 0xffffffff ;  /* 0xffffffff040a7836 */ /* 0x000fe40000000000 */
[----:B------:R-:W-:Y:S01]  /*05f0*/  IMAD.IADD R6, R6, 0x1, -R3 ;  /* 0x0000000106067824 */ /* 0x000fe200078e0a03 */
[----:B------:R-:W-:-:S02]  /*0600*/  LOP3.LUT R5, R7, 0xc, R2, 0x78, !PT ;  /* 0x0000000c07057812 */ /* 0x000fc400078e7802 */
[----:B------:R-:W-:Y:S01]  /*0610*/  ISETP.GE.U32.AND P5, PT, R10, 0x2, PT ;  /* 0x000000020a00780c */ /* 0x000fe20003fa6070 */
[----:B0-----:R-:W-:Y:S01]  /*0620*/  IMAD.MOV R20, RZ, RZ, -R13 ;  /* 0x000000ffff147224 */ /* 0x001fe200078e0a0d */
[----:B-1----:R-:W-:Y:S01]  /*0630*/  @!UP0 ULEA UR6, UR7, UR6, 0x18 ;  /* 0x0000000607068291 */ /* 0x002fe2000f8ec03f */
[C---:B------:R-:W-:Y:S01]  /*0640*/  ISETP.NE.AND P1, PT, R6.reuse, 0x3, PT ;  /* 0x000000030600780c */ /* 0x040fe20003f25270 */
[----:B------:R-:W-:Y:S01]  /*0650*/  VOTEU.ALL UP0, P0 ;  /* 0x00000000003f7886 */ /* 0x000fe20000000000 */
[----:B---3--:R-:W-:Y:S01]  /*0660*/  IMAD R2, R19, R20, R8 ;  /* 0x0000001413027224 */ /* 0x008fe200078e0208 */
[----:B------:R-:W-:Y:S02]  /*0670*/  ISETP.LT.U32.AND P0, PT, R5, 0x2, !P2 ;  /* 0x000000020500780c */ /* 0x000fe40005701070 */
[----:B------:R-:W-:Y:S01]  /*0680*/  ISETP.EQ.OR P1, PT, R6, RZ, !P1 ;  /* 0x000000ff0600720c */ /* 0x000fe20004f22670 */
[----:B--2---:R-:W-:Y:S01]  /*0690*/  IMAD.MOV R11, RZ, RZ, -R11 ;  /* 0x000000ffff0b7224 */ /* 0x004fe200078e0a0b */
[----:B------:R-:W-:-:S02]  /*06a0*/  ISETP.NE.AND P3, PT, R2, R5, PT ;  /* 0x000000050200720c */ /* 0x000fc40003f65270 */
[----:B------:R-:W-:Y:S01]  /*06b0*/  ISETP.EQ.AND P1, PT, R4, RZ, P1 ;  /* 0x000000ff0400720c */ /* 0x000fe20000f22270 */
[----:B-----5:R-:W-:Y:S01]  /*06c0*/  IMAD R11, R12, R11, UR8 ;  /* 0x000000080c0b7e24 */ /* 0x020fe2000f8e020b */
[----:B------:R-:W-:Y:S01]  /*06d0*/  ISETP.NE.AND P2, PT, R4, RZ, PT ;  /* 0x000000ff0400720c */ /* 0x000fe20003f45270 */
[----:B------:R-:W0:Y:S02]  /*06e0*/  FENCE.VIEW.ASYNC.S ;  /* 0x00000000000073c6 */ /* 0x000e240000000000 */
[----:B0-----:R0:W1:Y:S01]  /*06f0*/  @!UP0 SYNCS.EXCH.64 URZ, [UR6+0x60], UR4 ;  /* 0x00006004063f85b2 */ /* 0x0010620008000100 */
[----:B------:R-:W-:Y:S02]  /*0700*/  SEL R4, RZ, 0x1, !P1 ;  /* 0x00000001ff047807 */ /* 0x000fe40004800000 */
[----:B------:R-:W-:Y:S02]  /*0710*/  ISETP.EQ.OR P3, PT, R11, RZ, !P3 ;  /* 0x000000ff0b00720c */ /* 0x000fe40005f62670 */
[----:B------:R-:W-:-:S02]  /*0720*/  SEL R4, R4, 0x2, P5 ;  /* 0x0000000204047807 */ /* 0x000fc40002800000 */
[----:B------:R-:W-:Y:S01]  /*0730*/  PLOP3.LUT P0, PT, P0, P3, PT, 0x80, 0x0 ;  /* 0x000000000000781c */ /* 0x000fe20000707070 */
[----:B------:R0:W2:Y:S01]  /*0740*/  @!UP1 SYNCS.EXCH.64 URZ, [UR6+0x68], UR4 ;  /* 0x00006804063f95b2 */ /* 0x0000a20008000100 */
[----:B------:R-:W-:Y:S01]  /*0750*/  NOP ;  /* 0x0000000000007918 */ /* 0x000fe20000000000 */
[----:B------:R-:W-:Y:S10]  /*0760*/  @!P4 BRA `(.L_x_3) ;  /* 0x000000000008c947 */ /* 0x000ff40003800000 */
[----:B-12-4-:R-:W-:Y:S01]  /*0770*/  UCGABAR_ARV ;  /* 0x00000000000079c7 */ /* 0x016fe20008000000 */
[----:B------:R-:W-:Y:S05]  /*0780*/  BRA `(.L_x_4) ;  /* 0x0000000000047947 */ /* 0x000fea0003800000 */
.L_x_3:
[----:B-12-4-:R-:W-:Y:S01]  /*0790*/  NOP ;  /* 0x0000000000007918 */ /* 0x016fe20000000000 */
.L_x_4:
[----:B------:R-:W1:Y:S01]  /*07a0*/  LDC R2, c[0x0][0x65c] ;  /* 0x00019700ff027b82 */ /* 0x000e620000000800 */
[----:B------:R-:W-:Y:S01]  /*07b0*/  IMAD.MOV.U32 R3, RZ, RZ, RZ ;  /* 0x000000ffff037224 */ /* 0x000fe200078e00ff */
[----:B-1----:R-:W-:Y:S01]  /*07c0*/  ISETP.NE.AND P3, PT, R2, 0x1, PT ;  /* 0x000000010200780c */ /* 0x002fe20003f65270 */
[----:B------:R-:W-:-:S12]  /*07d0*/  IMAD.U32 R2, RZ, RZ, UR8 ;  /* 0x00000008ff027e24 */ /* 0x000fd8000f8e00ff */
[----:B------:R-:W1:Y:S01]  /*07e0*/  @P3 LDC R15, c[0x0][0x10] ;  /* 0x00000400ff0f3b82 */ /* 0x000e620000000800 */
[----:B------:R-:W-:Y:S02]  /*07f0*/  @P3 IMAD.MOV.U32 R9, RZ, RZ, RZ ;  /* 0x000000ffff093224 */ /* 0x000fe400078e00ff */
[----:B------:R-:W-:-:S05]  /*0800*/  @P3 IMAD.MOV.U32 R7, RZ, RZ, RZ ;  /* 0x000000ffff073224 */ /* 0x000fca00078e00ff */
[----:B------:R-:W2:Y:S01]  /*0810*/  @!P3 LDC R13, c[0x0][0xc] ;  /* 0x00000300ff0dbb82 */ /* 0x000ea20000000800 */
[----:B-1----:R-:W-:-:S04]  /*0820*/  @P3 IMAD.WIDE.U32 R14, R15, UR8, R8 ;  /* 0x000000080f0e3c25 */ /* 0x002fc8000f8e0008 */
[----:B--2---:R-:W-:-:S04]  /*0830*/  @!P3 IMAD.WIDE.U32 R12, R8, R13, R2 ;  /* 0x0000000d080cb225 */ /* 0x004fc800078e0002 */
[----:B------:R-:W-:Y:S02]  /*0840*/  @P3 IMAD.MOV.U32 R2, RZ, RZ, R14 ;  /* 0x000000ffff023224 */ /* 0x000fe400078e000e */
[----:B------:R-:W-:Y:S02]  /*0850*/  @P3 IMAD.IADD R3, R15, 0x1, R7 ;  /* 0x000000010f033824 */ /* 0x000fe400078e0207 */
[----:B------:R-:W-:Y:S02]  /*0860*/  @!P3 IMAD.MOV.U32 R2, RZ, RZ, R12 ;  /* 0x000000ffff02b224 */ /* 0x000fe400078e000c */
[----:B------:R-:W-:Y:S01]  /*0870*/  @!P3 IMAD.MOV.U32 R3, RZ, RZ, R13 ;  /* 0x000000ffff03b224 */ /* 0x000fe200078e000d */
[----:B------:R-:W-:Y:S06]  /*0880*/  @!P4 BRA `(.L_x_5) ;  /* 0x00000000000cc947 */ /* 0x000fec0003800000 */
[----:B------:R-:W-:Y:S01]  /*0890*/  UCGABAR_WAIT ;  /* 0x0000000000007dc7 */ /* 0x000fe20008000000 */
[----:B------:R-:W-:Y:S01]  /*08a0*/  CCTL.IVALL ;  /* 0x00000000ff00798f */ /* 0x000fe20002000000 */
[----:B------:R-:W-:Y:S05]  /*08b0*/  BRA `(.L_x_6) ;  /* 0x0000000000047947 */ /* 0x000fea0003800000 */
.L_x_5:
[----:B------:R-:W-:Y:S06]  /*08c0*/  BAR.SYNC.DEFER_BLOCKING 0x0 ;  /* 0x0000000000007b1d */ /* 0x000fec0000010000 */
.L_x_6:
[----:B------:R-:W-:Y:S05]  /*08d0*/  @!P2 BRA `(.L_x_7) ;  /* 0x000000740030a947 */ /* 0x000fea0003800000 */
[----:B------:R-:W-:-:S13]  /*08e0*/  ISETP.GT.U32.AND P1, PT, R10, 0x1, PT ;  /* 0x000000010a00780c */ /* 0x000fda0003f24070 */
[----:B0-----:R-:W-:Y:S05]  /*08f0*/  @P1 EXIT ;  /* 0x000000000000194d */ /* 0x001fea0003800000 */
[----:B------:R-:W-:Y:S01]  /*0900*/  ULDC.64 UR4, c[0x0][0x650] ;  /* 0x0001940000047ab9 */ /* 0x000fe20000000a00 */
[----:B------:R-:W-:Y:S01]  /*0910*/  PRMT R14, RZ, 0x7610, R14 ;  /* 0x00007610ff0e7816 */ /* 0x000fe2000000000e */
[----:B------:R-:W-:Y:S01]  /*0920*/  IMAD.MOV.U32 R7, RZ, RZ, -0x1 ;  /* 0xffffffffff077424 */ /* 0x000fe200078e00ff */
[----:B------:R-:W-:Y:S01]  /*0930*/  ISETP.GE.U32.AND P1, PT, R2, UR4, PT ;  /* 0x0000000402007c0c */ /* 0x000fe2000bf26070 */
[----:B------:R-:W-:Y:S02]  /*0940*/  IMAD.MOV.U32 R10, RZ, RZ, -0x1 ;  /* 0xffffffffff0a7424 */ /* 0x000fe400078e00ff */
[----:B------:R-:W-:Y:S01]  /*0950*/  IMAD.MOV.U32 R6, RZ, RZ, -0x1 ;  /* 0xffffffffff067424 */ /* 0x000fe200078e00ff */
[----:B------:R-:W-:-:S13]  /*0960*/  ISETP.GE.U32.AND.EX P1, PT, R3, UR5, PT, P1 ;  /* 0x0000000503007c0c */ /* 0x000fda000bf26110 */
[----:B------:R-:W-:Y:S05]  /*0970*/  @P1 BRA `(.L_x_8) ;  /* 0x0000000400281947 */ /* 0x000fea0003800000 */
[----:B------:R-:W0:Y:S01]  /*0980*/  LDC.64 R22, c[0x0][0x628] ;  /* 0x00018a00ff167b82 */ /* 0x000e220000000a00 */
[----:B------:R-:W-:Y:S02]  /*0990*/  IMAD.MOV.U32 R6, RZ, RZ, R2 ;  /* 0x000000ffff067224 */ /* 0x000fe400078e0002 */
[----:B------:R-:W-:-:S05]  /*09a0*/  IMAD.MOV.U32 R7, RZ, RZ, R3 ;  /* 0x000000ffff077224 */ /* 0x000fca00078e0003 */
[----:B------:R-:W1:Y:S08]  /*09b0*/  LDC R10, c[0x0][0x630] ;  /* 0x00018c00ff0a7b82 */ /* 0x000e700000000800 */
[----:B------:R-:W2:Y:S01]  /*09c0*/  LDC.64 R24, c[0x0][0x620] ;  /* 0x00018800ff187b82 */ /* 0x000ea20000000a00 */
[----:B0-----:R-:W-:-:S04]  /*09d0*/  ISETP.NE.U32.AND P1, PT, R22, RZ, PT ;  /* 0x000000ff1600720c */ /* 0x001fc80003f25070 */
[----:B------:R-:W-:-:S13]  /*09e0*/  ISETP.NE.AND.EX P1, PT, R23, RZ, PT, P1 ;  /* 0x000000ff1700720c */ /* 0x000fda0003f25310 */
[----:B-12---:R-:W-:Y:S05]  /*09f0*/  @!P1 BRA `(.L_x_9) ;  /* 0x0000000000289947 */ /* 0x006fea0003800000 */
[----:B------:R-:W0:Y:S02]  /*0a00*/  LDC R15, c[0x0][0x634] ;  /* 0x00018d00ff0f7b82 */ /* 0x000e240000000800 */
[----:B0-----:R-:W-:-:S05]  /*0a10*/  IADD3 R15, P1, R2, R15, RZ ;  /* 0x0000000f020f7210 */ /* 0x001fca0007f3e0ff */
[----:B------:R-:W-:-:S04]  /*0a20*/  IMAD.X R17, RZ, RZ, R3, P1 ;  /* 0x000000ffff117224 */ /* 0x000fc800008e0603 */
[----:B------:R-:W-:-:S04]  /*0a30*/  IMAD.WIDE.U32 R6, R17, R22, RZ ;  /* 0x0000001611067225 */ /* 0x000fc800078e00ff */
[----:B------:R-:W-:-:S04]  /*0a40*/  IMAD.WIDE.U32 R12, P1, R15, R23, R6 ;  /* 0x000000170f0c7225 */ /* 0x000fc80007820006 */
[----:B------:R-:W-:-:S04]  /*0a50*/  IMAD.WIDE.U32 R6, R15, R22, RZ ;  /* 0x000000160f067225 */ /* 0x000fc800078e00ff */
[----:B------:R-:W-:Y:S01]  /*0a60*/  IMAD.X R15, RZ, RZ, RZ, P1 ;  /* 0x000000ffff0f7224 */ /* 0x000fe200008e06ff */
[----:B------:R-:W-:Y:S01]  /*0a70*/  IADD3 RZ, P1, R7, R12, RZ ;  /* 0x0000000c07ff7210 */ /* 0x000fe20007f3e0ff */
[----:B------:R-:W-:-:S04]  /*0a80*/  IMAD.MOV.U32 R14, RZ, RZ, R13 ;  /* 0x000000ffff0e7224 */ /* 0x000fc800078e000d */
[----:B------:R-:W-:-:S08]  /*0a90*/  IMAD.WIDE.U32.X R6, R17, R23, R14, P1 ;  /* 0x0000001711067225 */ /* 0x000fd000008e040e */
.L_x_9:
[----:B------:R-:W0:Y:S01]  /*0aa0*/  LDC.64 R22, c[0x0][0x640] ;  /* 0x00019000ff167b82 */ /* 0x000e220000000a00 */
[--C-:B------:R-:W-:Y:S01]  /*0ab0*/  SHF.R.U64 R26, R6, R10, R7.reuse ;  /* 0x0000000a061a7219 */ /* 0x100fe20000001207 */
[----:B------:R-:W-:Y:S01]  /*0ac0*/  IMAD R20, R19, R20, R8 ;  /* 0x0000001413147224 */ /* 0x000fe200078e0208 */
[----:B------:R-:W-:Y:S01]  /*0ad0*/  SHF.R.U32.HI R6, RZ, R10, R7 ;  /* 0x0000000aff067219 */ /* 0x000fe20000011607 */
[----:B------:R-:W-:Y:S01]  /*0ae0*/  IMAD.MOV.U32 R19, RZ, RZ, 0x1 ;  /* 0x00000001ff137424 */ /* 0x000fe200078e00ff */
[----:B------:R-:W-:-:S03]  /*0af0*/  IADD3 R9, P1, RZ, -R26, RZ ;  /* 0x8000001aff097210 */ /* 0x000fc60007f3e0ff */
[----:B------:R-:W1:Y:S02]  /*0b00*/  LDC R12, c[0x0][0x618] ;  /* 0x00018600ff0c7b82 */ /* 0x000e640000000800 */
[----:B------:R-:W-:-:S04]  /*0b10*/  IMAD.X R7, RZ, RZ, ~R6, P1 ;  /* 0x000000ffff077224 */ /* 0x000fc800008e0e06 */
[-C--:B------:R-:W-:Y:S02]  /*0b20*/  IMAD R10, R7, R24.reuse, RZ ;  /* 0x00000018070a7224 */ /* 0x080fe400078e02ff */
[----:B------:R-:W2:Y:S01]  /*0b30*/  LDC R16, c[0x0][0x608] ;  /* 0x00018200ff107b82 */ /* 0x000ea20000000800 */
[----:B------:R-:W-:-:S04]  /*0b40*/  IMAD.WIDE.U32 R6, R9, R24, R2 ;  /* 0x0000001809067225 */ /* 0x000fc800078e0002 */
[----:B------:R-:W-:-:S03]  /*0b50*/  IMAD R9, R9, R25, R10 ;  /* 0x0000001909097224 */ /* 0x000fc600078e020a */
[----:B------:R-:W3:Y:S01]  /*0b60*/  LDC R18, c[0x0][0x658] ;  /* 0x00019600ff127b82 */ /* 0x000ee20000000800 */
[----:B------:R-:W-:Y:S01]  /*0b70*/  IMAD.IADD R7, R7, 0x1, R9 ;  /* 0x0000000107077824 */ /* 0x000fe200078e0209 */
[----:B0-----:R-:W-:Y:S01]  /*0b80*/  ISETP.NE.U32.AND P1, PT, R22, RZ, PT ;  /* 0x000000ff1600720c */ /* 0x001fe20003f25070 */
[----:B------:R-:W-:-:S03]  /*0b90*/  IMAD.MOV.U32 R9, RZ, RZ, -0x1 ;  /* 0xffffffffff097424 */ /* 0x000fc600078e00ff */
[----:B------:R-:W-:Y:S02]  /*0ba0*/  ISETP.NE.AND.EX P1, PT, R23, RZ, PT, P1 ;  /* 0x000000ff1700720c */ /* 0x000fe40003f25310 */
[----:B------:R-:W0:Y:S01]  /*0bb0*/  LDC R17, c[0x0][0x600] ;  /* 0x00018000ff117b82 */ /* 0x000e220000000800 */
[-CC-:B-1----:R-:W-:Y:S02]  /*0bc0*/  SHF.R.U64 R14, R6, R12.reuse, R7.reuse ;  /* 0x0000000c060e7219 */ /* 0x182fe40000001207 */
[----:B------:R-:W-:-:S05]  /*0bd0*/  SHF.R.U32.HI R7, RZ, R12, R7 ;  /* 0x0000000cff077219 */ /* 0x000fca0000011607 */
[----:B------:R-:W1:Y:S01]  /*0be0*/  LDC R21, c[0x0][0x648] ;  /* 0x00019200ff157b82 */ /* 0x000e620000000800 */
[-CC-:B--2---:R-:W-:Y:S02]  /*0bf0*/  SHF.R.U64 R27, R14, R16.reuse, R7.reuse ;  /* 0x000000100e1b7219 */ /* 0x184fe40000001207 */
[----:B------:R-:W-:-:S05]  /*0c00*/  SHF.R.U32.HI R7, RZ, R16, R7 ;  /* 0x00000010ff077219 */ /* 0x000fca0000011607 */
[----:B------:R-:W2:Y:S01]  /*0c10*/  LDC R25, c[0x0][0x638] ;  /* 0x00018e00ff197b82 */ /* 0x000ea20000000800 */
[-C--:B---3--:R-:W-:Y:S02]  /*0c20*/  SHF.L.U32 R6, R9, R18.reuse, RZ ;  /* 0x0000001209067219 */ /* 0x088fe400000006ff */
[--C-:B------:R-:W-:Y:S02]  /*0c30*/  SHF.R.U64 R16, R27, R18, R7.reuse ;  /* 0x000000121b107219 */ /* 0x100fe40000001207 */
[----:B------:R-:W-:Y:S02]  /*0c40*/  LOP3.LUT R10, RZ, R6, RZ, 0x33, !PT ;  /* 0x00000006ff0a7212 */ /* 0x000fe400078e33ff */
[----:B------:R-:W-:Y:S01]  /*0c50*/  SHF.R.U32.HI R7, RZ, R18, R7 ;  /* 0x00000012ff077219 */ /* 0x000fe20000011607 */
[----:B------:R-:W3:Y:S01]  /*0c60*/  LDC R24, c[0x0][0x610] ;  /* 0x00018400ff187b82 */ /* 0x000ee20000000800 */
[----:B------:R-:W-:Y:S01]  /*0c70*/  IMAD.MOV.U32 R6, RZ, RZ, R16 ;  /* 0x000000ffff067224 */ /* 0x000fe200078e0010 */
[----:B------:R-:W-:Y:S06]  /*0c80*/  @!P1 BRA `(.L_x_10) ;  /* 0x0000000000289947 */ /* 0x000fec0003800000 */
[----:B------:R-:W4:Y:S02]  /*0c90*/  LDC R13, c[0x0][0x64c] ;  /* 0x00019300ff0d7b82 */ /* 0x000f240000000800 */
[----:B----4-:R-:W-:-:S05]  /*0ca0*/  IADD3 R13, P1, R16, R13, RZ ;  /* 0x0000000d100d7210 */ /* 0x010fca0007f3e0ff */
        /* <DEDUP_REMOVED lines=8> */
.L_x_10:
[----:B-1----:R-:W-:Y:S01]  /*0d30*/  SHF.R.U64 R8, R6, R21, R7 ;  /* 0x0000001506087219 */ /* 0x002fe20000001207 */
[----:B0-----:R-:W-:Y:S01]  /*0d40*/  VIADD R9, R17, 0xffffffff ;  /* 0xffffffff11097836 */ /* 0x001fe20000000000 */
[----:B------:R-:W-:Y:S02]  /*0d50*/  SHF.L.U32 R6, R19, R18, RZ ;  /* 0x0000001213067219 */ /* 0x000fe400000006ff */
[----:B------:R-:W-:Y:S01]  /*0d60*/  LOP3.LUT R7, R27, R10, RZ, 0xc0, !PT ;  /* 0x0000000a1b077212 */ /* 0x000fe200078ec0ff */
[----:B------:R-:W-:Y:S01]  /*0d70*/  IMAD.MOV R10, RZ, RZ, -R8 ;  /* 0x000000ffff0a7224 */ /* 0x000fe200078e0a08 */
[----:B------:R-:W-:Y:S02]  /*0d80*/  SEL R11, R11, R20, !P3 ;  /* 0x000000140b0b7207 */ /* 0x000fe40005800000 */
[----:B------:R-:W-:Y:S01]  /*0d90*/  LOP3.LUT R9, R14, R9, RZ, 0xc0, !PT ;  /* 0x000000090e097212 */ /* 0x000fe200078ec0ff */
[----:B------:R-:W-:Y:S02]  /*0da0*/  IMAD R8, R6, R8, R7 ;  /* 0x0000000806087224 */ /* 0x000fe400078e0207 */
[----:B--2---:R-:W-:-:S02]  /*0db0*/  IMAD R6, R10, R25, R16 ;  /* 0x000000190a067224 */ /* 0x004fc400078e0210 */
[----:B---3--:R-:W-:Y:S02]  /*0dc0*/  IMAD R11, R8, R24, R11 ;  /* 0x00000018080b7224 */ /* 0x008fe400078e020b */
[----:B------:R-:W-:Y:S02]  /*0dd0*/  IMAD R6, R6, R17, R9 ;  /* 0x0000001106067224 */ /* 0x000fe400078e0209 */
[----:B------:R-:W-:-:S03]  /*0de0*/  IMAD.MOV.U32 R14, RZ, RZ, 0x1 ;  /* 0x00000001ff0e7424 */ /* 0x000fc600078e00ff */
[----:B------:R-:W-:Y:S02]  /*0df0*/  SEL R10, R6, R11, !P3 ;  /* 0x0000000b060a7207 */ /* 0x000fe40005800000 */
[----:B------:R-:W-:Y:S01]  /*0e00*/  SEL R7, R11, R6, !P3 ;  /* 0x000000060b077207 */ /* 0x000fe20005800000 */
[----:B------:R-:W-:-:S07]  /*0e10*/  IMAD.MOV.U32 R6, RZ, RZ, R26 ;  /* 0x000000ffff067224 */ /* 0x000fce00078e001a */
.L_x_8:
[----:B------:R-:W-:-:S08]  /*0e20*/  NOP ;  /* 0x0000000000007918 */ /* 0x000fd00000000000 */
[----:B------:R-:W0:Y:S02]  /*0e30*/  USETMAXREG.TRY_ALLOC.CTAPOOL UP0, 0xe8 ;  /* 0x000000e8000079c8 */ /* 0x000e240008000600 */
[----:B0-----:R-:W-:-:S13]  /*0e40*/  PLOP3.LUT P1, PT, PT, PT, UP0, 0x80, 0x0 ;  /* 0x000000000000781c */ /* 0x001fda0003f2f008 */
[----:B------:R-:W-:Y:S05]  /*0e50*/  @!P1 BRA `(.L_x_8) ;  /* 0xfffffffc00f09947 */ /* 0x000fea000383ffff */
[----:B------:R-:W-:Y:S01]  /*0e60*/  ULDC.64 UR4, c[0x0][0x598] ;  /* 0x0001660000047ab9 */ /* 0x000fe20000000a00 */
[----:B------:R-:W-:Y:S01]  /*0e70*/  ULDC.64 UR16, c[0x0][0x208] ;  /* 0x0000820000107ab9 */ /* 0x000fe20000000a00 */
[----:B------:R-:W-:-:S04]  /*0e80*/  ISETP.NE.U32.AND P1, PT, RZ, UR4, PT ;  /* 0x00000004ff007c0c */ /* 0x000fc8000bf25070 */
[----:B------:R-:W-:-:S13]  /*0e90*/  ISETP.NE.AND.EX P1, PT, RZ, UR5, PT, P1 ;  /* 0x00000005ff007c0c */ /* 0x000fda000bf25310 */
[----:B------:R-:W-:Y:S05]  /*0ea0*/  @!P1 BRA `(.L_x_11) ;  /* 0x00000000001c9947 */ /* 0x000fea0003800000 */
[----:B------:R-:W0:Y:S02]  /*0eb0*/  LDC.64 R8, c[0x0][0x598] ;  /* 0x00016600ff087b82 */ /* 0x000e240000000a00 */
[----:B0-----:R-:W2:Y:S02]  /*0ec0*/  LDG.E.64 R8, desc[UR16][R8.64] ;  /* 0x0000001008087981 */ /* 0x001ea4000c1e1b00 */
[----:B--2---:R-:W-:-:S04]  /*0ed0*/  ISETP.NE.U32.AND P1, PT, R8, RZ, PT ;  /* 0x000000ff0800720c */ /* 0x004fc80003f25070 */
[----:B------:R-:W-:-:S13]  /*0ee0*/  ISETP.NE.AND.EX P1, PT, R9, RZ, PT, P1 ;  /* 0x000000ff0900720c */ /* 0x000fda0003f25310 */
[----:B------:R-:W-:Y:S05]  /*0ef0*/  @!P1 BRA `(.L_x_11) ;  /* 0x0000000000089947 */ /* 0x000fea0003800000 */
[----:B------:R0:W5:Y:S01]  /*0f00*/  LD.E R8, desc[UR16][R8.64] ;  /* 0x0000001008087980 */ /* 0x000162000c101900 */
[----:B------:R-:W-:Y:S05]  /*0f10*/  BRA `(.L_x_12) ;  /* 0x0000000000207947 */ /* 0x000fea0003800000 */
.L_x_11:
[----:B------:R-:W-:Y:S02]  /*0f20*/  ULDC.64 UR4, c[0x0][0x588] ;  /* 0x0001620000047ab9 */ /* 0x000fe40000000a00 */
[----:B------:R-:W-:-:S04]  /*0f30*/  ISETP.NE.U32.AND P1, PT, RZ, UR4, PT ;  /* 0x00000004ff007c0c */ /* 0x000fc8000bf25070 */
[----:B------:R-:W-:-:S13]  /*0f40*/  ISETP.NE.AND.EX P1, PT, RZ, UR5, PT, P1 ;  /* 0x00000005ff007c0c */ /* 0x000fda000bf25310 */
[----:B------:R-:W-:Y:S05]  /*0f50*/  @!P1 BRA `(.L_x_13) ;  /* 0x00000000000c9947 */ /* 0x000fea0003800000 */
[----:B------:R-:W0:Y:S02]  /*0f60*/  LDC.64 R8, c[0x0][0x588] ;  /* 0x00016200ff087b82 */ /* 0x000e240000000a00 */
[----:B0-----:R1:W5:Y:S01]  /*0f70*/  LDG.E R8, desc[UR16][R8.64] ;  /* 0x0000001008087981 */ /* 0x001362000c1e1900 */
[----:B------:R-:W-:Y:S05]  /*0f80*/  BRA `(.L_x_12) ;  /* 0x0000000000047947 */ /* 0x000fea0003800000 */
.L_x_13:
[----:B------:R-:W2:Y:S02]  /*0f90*/  LDC R8, c[0x0][0x580] ;  /* 0x00016000ff087b82 */ /* 0x000ea40000000800 */
.L_x_12:
[----:B------:R-:W-:Y:S02]  /*0fa0*/  ULDC.64 UR4, c[0x0][0x5a0] ;  /* 0x0001680000047ab9 */ /* 0x000fe40000000a00 */
[----:B------:R-:W-:-:S04]  /*0fb0*/  ISETP.NE.U32.AND P1, PT, RZ, UR4, PT ;  /* 0x00000004ff007c0c */ /* 0x000fc8000bf25070 */
[----:B------:R-:W-:-:S13]  /*0fc0*/  ISETP.NE.AND.EX P1, PT, RZ, UR5, PT, P1 ;  /* 0x00000005ff007c0c */ /* 0x000fda000bf25310 */
[----:B------:R-:W-:Y:S05]  /*0fd0*/  @!P1 BRA `(.L_x_14) ;  /* 0x00000000001c9947 */ /* 0x000fea0003800000 */
[----:B------:R-:W3:Y:S02]  /*0fe0*/  LDC.64 R12, c[0x0][0x5a0] ;  /* 0x00016800ff0c7b82 */ /* 0x000ee40000000a00 */
[----:B---3--:R-:W3:Y:S02]  /*0ff0*/  LDG.E.64 R12, desc[UR16][R12.64] ;  /* 0x000000100c0c7981 */ /* 0x008ee4000c1e1b00 */
[----:B---3--:R-:W-:-:S04]  /*1000*/  ISETP.NE.U32.AND P1, PT, R12, RZ, PT ;  /* 0x000000ff0c00720c */ /* 0x008fc80003f25070 */
[----:B------:R-:W-:-:S13]  /*1010*/  ISETP.NE.AND.EX P1, PT, R13, RZ, PT, P1 ;  /* 0x000000ff0d00720c */ /* 0x000fda0003f25310 */
[----:B------:R-:W-:Y:S05]  /*1020*/  @!P1 BRA `(.L_x_14) ;  /* 0x0000000000089947 */ /* 0x000fea0003800000 */
[----:B01----:R0:W5:Y:S01]  /*1030*/  LD.E R9, desc[UR16][R12.64] ;  /* 0x000000100c097980 */ /* 0x003162000c101900 */
[----:B------:R-:W-:Y:S05]  /*1040*/  BRA `(.L_x_15) ;  /* 0x0000000000207947 */ /* 0x000fea0003800000 */
.L_x_14:
[----:B------:R-:W-:Y:S02]  /*1050*/  ULDC.64 UR4, c[0x0][0x590] ;  /* 0x0001640000047ab9 */ /* 0x000fe40000000a00 */
[----:B------:R-:W-:-:S04]  /*1060*/  ISETP.NE.U32.AND P1, PT, RZ, UR4, PT ;  /* 0x00000004ff007c0c */ /* 0x000fc8000bf25070 */
[----:B------:R-:W-:-:S13]  /*1070*/  ISETP.NE.AND.EX P1, PT, RZ, UR5, PT, P1 ;  /* 0x00000005ff007c0c */ /* 0x000fda000bf25310 */
[----:B------:R-:W-:Y:S05]  /*1080*/  @!P1 BRA `(.L_x_16) ;  /* 0x00000000000c9947 */ /* 0x000fea0003800000 */
[----:B------:R-:W0:Y:S02]  /*1090*/  LDC.64 R12, c[0x0][0x590] ;  /* 0x00016400ff0c7b82 */ /* 0x000e240000000a00 */
[----:B01----:R1:W5:Y:S01]  /*10a0*/  LDG.E R9, desc[UR16][R12.64] ;  /* 0x000000100c097981 */ /* 0x003362000c1e1900 */
[----:B------:R-:W-:Y:S05]  /*10b0*/  BRA `(.L_x_15) ;  /* 0x0000000000047947 */ /* 0x000fea0003800000 */
.L_x_16:
[----:B01----:R-:W3:Y:S02]  /*10c0*/  LDC R9, c[0x0][0x584] ;  /* 0x00016100ff097b82 */ /* 0x003ee40000000800 */
.L_x_15:
[----:B------:R-:W-:-:S13]  /*10d0*/  LOP3.LUT P1, RZ, R14, 0xff, RZ, 0xc0, !PT ;  /* 0x000000ff0eff7812 */ /* 0x000fda000782c0ff */
[----:B------:R-:W-:Y:S05]  /*10e0*/  @!P1 EXIT ;  /* 0x000000000000994d */ /* 0x000fea0003800000 */
[----:B------:R-:W-:Y:S01]  /*10f0*/  ULDC UR4, c[0x0][0x28c] ;  /* 0x0000a30000047ab9 */ /* 0x000fe20000000800 */
[----:B------:R-:W-:Y:S01]  /*1100*/  LOP3.LUT R143, R4, 0x1, RZ, 0xfc, !PT ;  /* 0x00000001048f7812 */ /* 0x000fe200078efcff */
[----:B------:R-:W-:-:S04]  /*1110*/  UIADD3 UR4, UR4, 0x3f, URZ ;  /* 0x0000003f04047890 */ /* 0x000fc8000fffe03f */
[----:B------:R-:W-:-:S04]  /*1120*/  USHF.R.S32.HI UR5, URZ, 0x1f, UR4 ;  /* 0x0000001f3f057899 */ /* 0x000fc80008011404 */
[----:B------:R-:W-:-:S03]  /*1130*/  ULEA.HI UR5, UR5, UR4, URZ, 0x6 ;  /* 0x0000000405057291 */ /* 0x000fc6000f8f303f */
[----:B------:R-:W-:Y:S01]  /*1140*/  UMOV UR4, URZ ;  /* 0x0000003f00047c82 */ /* 0x000fe20008000000 */
[----:B------:R-:W-:-:S03]  /*1150*/  USHF.R.S32.HI UR9, URZ, 0x6, UR5 ;  /* 0x000000063f097899 */ /* 0x000fc60008011405 */
[----:B------:R-:W-:-:S09]  /*1160*/  UMOV UR5, URZ ;  /* 0x0000003f00057c82 */ /* 0x000fd20008000000 */
.L_x_171:
[----:B------:R-:W-:Y:S01]  /*1170*/  LOP3.LUT R11, R0, 0x80, RZ, 0xc0, !PT ;  /* 0x00000080000b7812 */ /* 0x000fe200078ec0ff */
[----:B------:R-:W4:Y:S01]  /*1180*/  S2UR UR13, SR_CgaCtaId ;  /* 0x00000000000d79c3 */ /* 0x000f220000008800 */
[----:B------:R-:W-:Y:S01]  /*1190*/  UMOV UR12, 0x400 ;  /* 0x00000400000c7882 */ /* 0x000fe20000000000 */
[----:B------:R-:W-:Y:S01]  /*11a0*/  UMOV UR6, URZ ;  /* 0x0000003f00067c82 */ /* 0x000fe20008000000 */
[----:B------:R-:W-:Y:S01]  /*11b0*/  SHF.R.U32.HI R11, RZ, 0x7, R11 ;  /* 0x00000007ff0b7819 */ /* 0x000fe2000001160b */
[----:B------:R-:W-:Y:S01]  /*11c0*/  UMOV UR7, URZ ;  /* 0x0000003f00077c82 */ /* 0x000fe20008000000 */
[----:B------:R-:W-:Y:S01]  /*11d0*/  UMOV UR18, UR5 ;  /* 0x0000000500127c82 */ /* 0x000fe20008000000 */
[----:B------:R-:W-:Y:S02]  /*11e0*/  CS2R R16, SRZ ;  /* 0x0000000000107805 */ /* 0x000fe4000001ff00 */
[----:B------:R-:W-:Y:S01]  /*11f0*/  CS2R R14, SRZ ;  /* 0x00000000000e7805 */ /* 0x000fe2000001ff00 */
[----:B01----:R-:W0:Y:S01]  /*1200*/  LDC R12, c[0x0][0x28c] ;  /* 0x0000a300ff0c7b82 */ /* 0x003e220000000800 */
[----:B------:R-:W1:Y:S01]  /*1210*/  SHFL.IDX PT, R11, R11, RZ, 0x1f ;  /* 0x00001fff0b0b7589 */ /* 0x000e6200000e0000 */
[----:B------:R-:W-:-:S02]  /*1220*/  CS2R R18, SRZ ;  /* 0x0000000000127805 */ /* 0x000fc4000001ff00 */
[----:B------:R-:W-:Y:S02]  /*1230*/  CS2R R20, SRZ ;  /* 0x0000000000147805 */ /* 0x000fe4000001ff00 */
[----:B------:R-:W-:Y:S02]  /*1240*/  CS2R R22, SRZ ;  /* 0x0000000000167805 */ /* 0x000fe4000001ff00 */
[----:B------:R-:W-:Y:S02]  /*1250*/  CS2R R88, SRZ ;  /* 0x0000000000587805 */ /* 0x000fe4000001ff00 */
[----:B------:R-:W-:Y:S02]  /*1260*/  CS2R R90, SRZ ;  /* 0x00000000005a7805 */ /* 0x000fe4000001ff00 */
[----:B------:R-:W-:Y:S02]  /*1270*/  CS2R R92, SRZ ;  /* 0x00000000005c7805 */ /* 0x000fe4000001ff00 */
        /* <DEDUP_REMOVED lines=16> */
[----:B0-----:R-:W-:Y:S02]  /*1380*/  ISETP.GE.AND P1, PT, R12, 0x1, PT ;  /* 0x000000010c00780c */ /* 0x001fe40003f26270 */
[----:B------:R-:W-:Y:S02]  /*1390*/  CS2R R126, SRZ ;  /* 0x00000000007e7805 */ /* 0x000fe4000001ff00 */
[----:B-1----:R-:W-:-:S02]  /*13a0*/  R2UR UR8, R11 ;  /* 0x000000000b0872ca */ /* 0x002fc400000e0000 */
[----:B------:R-:W-:Y:S02]  /*13b0*/  CS2R R128, SRZ ;  /* 0x0000000000807805 */ /* 0x000fe4000001ff00 */
[----:B------:R-:W-:Y:S02]  /*13c0*/  CS2R R130, SRZ ;  /* 0x0000000000827805 */ /* 0x000fe4000001ff00 */
[----:B------:R-:W-:Y:S02]  /*13d0*/  CS2R R132, SRZ ;  /* 0x0000000000847805 */ /* 0x000fe4000001ff00 */
[----:B------:R-:W-:Y:S02]  /*13e0*/  CS2R R134, SRZ ;  /* 0x0000000000867805 */ /* 0x000fe4000001ff00 */
[----:B------:R-:W-:Y:S02]  /*13f0*/  CS2R R136, SRZ ;  /* 0x0000000000887805 */ /* 0x000fe4000001ff00 */
[----:B------:R-:W-:-:S02]  /*1400*/  CS2R R138, SRZ ;  /* 0x00000000008a7805 */ /* 0x000fc4000001ff00 */
[----:B------:R-:W-:Y:S01]  /*1410*/  CS2R R140, SRZ ;  /* 0x00000000008c7805 */ /* 0x000fe2000001ff00 */
[----:B------:R-:W-:Y:S01]  /*1420*/  IMAD.U32 R144, RZ, RZ, UR4 ;  /* 0x00000004ff907e24 */ /* 0x000fe2000f8e00ff */
[----:B--23--:R-:W-:Y:S02]  /*1430*/  CS2R R24, SRZ ;  /* 0x0000000000187805 */ /* 0x00cfe4000001ff00 */
[----:B------:R-:W-:Y:S02]  /*1440*/  CS2R R26, SRZ ;  /* 0x00000000001a7805 */ /* 0x000fe4000001ff00 */
[----:B------:R-:W-:Y:S02]  /*1450*/  CS2R R28, SRZ ;  /* 0x00000000001c7805 */ /* 0x000fe4000001ff00 */
[----:B------:R-:W-:Y:S01]  /*1460*/  CS2R R30, SRZ ;  /* 0x00000000001e7805 */ /* 0x000fe2000001ff00 */
[----:B------:R-:W-:Y:S01]  /*1470*/  ULEA.HI UR10, UR8, UR8, URZ, 0x1 ;  /* 0x00000008080a7291 */ /* 0x000fe2000f8f083f */
[----:B------:R-:W-:-:S02]  /*1480*/  CS2R R32, SRZ ;  /* 0x0000000000207805 */ /* 0x000fc4000001ff00 */
[----:B------:R-:W-:Y:S02]  /*1490*/  CS2R R34, SRZ ;  /* 0x0000000000227805 */ /* 0x000fe4000001ff00 */
[----:B------:R-:W-:Y:S01]  /*14a0*/  CS2R R36, SRZ ;  /* 0x0000000000247805 */ /* 0x000fe2000001ff00 */
[----:B------:R-:W-:Y:S01]  /*14b0*/  ULOP3.LUT UR11, UR10, 0xffffe, URZ, 0xc0, !UPT ;  /* 0x000ffffe0a0b7892 */ /* 0x000fe2000f8ec03f */
[----:B------:R-:W-:Y:S01]  /*14c0*/  CS2R R38, SRZ ;  /* 0x0000000000267805 */ /* 0x000fe2000001ff00 */
[----:B----4-:R-:W-:Y:S01]  /*14d0*/  ULEA UR10, UR13, UR12, 0x18 ;  /* 0x0000000c0d0a7291 */ /* 0x010fe2000f8ec03f */
[----:B------:R-:W-:Y:S01]  /*14e0*/  CS2R R40, SRZ ;  /* 0x0000000000287805 */ /* 0x000fe2000001ff00 */
[----:B------:R-:W-:Y:S01]  /*14f0*/  UIADD3 UR11, UR8, -UR11, URZ ;  /* 0x8000000b080b7290 */ /* 0x000fe2000fffe03f */
[----:B------:R-:W-:Y:S02]  /*1500*/  CS2R R42, SRZ ;  /* 0x00000000002a7805 */ /* 0x000fe4000001ff00 */
[----:B------:R-:W-:Y:S01]  /*1510*/  CS2R R44, SRZ ;  /* 0x00000000002c7805 */ /* 0x000fe2000001ff00 */
[----:B------:R-:W-:Y:S01]  /*1520*/  UMOV UR8, URZ ;  /* 0x0000003f00087c82 */ /* 0x000fe20008000000 */
[----:B------:R-:W-:Y:S01]  /*1530*/  ULEA UR11, UR11, UR10, 0xc ;  /* 0x0000000a0b0b7291 */ /* 0x000fe2000f8e603f */
[----:B------:R-:W-:-:S02]  /*1540*/  CS2R R46, SRZ ;  /* 0x00000000002e7805 */ /* 0x000fc4000001ff00 */
[----:B------:R-:W-:Y:S02]  /*1550*/  CS2R R48, SRZ ;  /* 0x0000000000307805 */ /* 0x000fe4000001ff00 */
[----:B------:R-:W-:Y:S01]  /*1560*/  CS2R R50, SRZ ;  /* 0x0000000000327805 */ /* 0x000fe2000001ff00 */
[----:B------:R-:W-:Y:S01]  /*1570*/  UIADD3 UR11, UR11, 0x100, URZ ;  /* 0x000001000b0b7890 */ /* 0x000fe2000fffe03f */
[----:B------:R-:W-:Y:S02]  /*1580*/  CS2R R52, SRZ ;  /* 0x0000000000347805 */ /* 0x000fe4000001ff00 */
[----:B------:R-:W-:Y:S02]  /*1590*/  CS2R R54, SRZ ;  /* 0x0000000000367805 */ /* 0x000fe4000001ff00 */
[----:B------:R-:W-:Y:S01]  /*15a0*/  CS2R R56, SRZ ;  /* 0x0000000000387805 */ /* 0x000fe2000001ff00 */
[----:B------:R-:W-:Y:S01]  /*15b0*/  USHF.R.U32.HI UR11, URZ, 0x4, UR11 ;  /* 0x000000043f0b7899 */ /* 0x000fe2000801160b */
[----:B------:R-:W-:-:S02]  /*15c0*/  CS2R R58, SRZ ;  /* 0x00000000003a7805 */ /* 0x000fc4000001ff00 */
[----:B------:R-:W-:Y:S02]  /*15d0*/  CS2R R60, SRZ ;  /* 0x00000000003c7805 */ /* 0x000fe4000001ff00 */
[----:B------:R-:W-:Y:S01]  /*15e0*/  CS2R R62, SRZ ;  /* 0x00000000003e7805 */ /* 0x000fe2000001ff00 */
[----:B------:R-:W-:Y:S01]  /*15f0*/  ULOP3.LUT UR11, UR11, 0x3fff, URZ, 0xc0, !UPT ;  /* 0x00003fff0b0b7892 */ /* 0x000fe2000f8ec03f */
        /* <DEDUP_REMOVED lines=11> */
[----:B------:R-:W-:Y:S01]  /*16b0*/  CS2R R86, SRZ ;  /* 0x0000000000567805 */ /* 0x000fe2000001ff00 */
[----:B------:R-:W-:Y:S06]  /*16c0*/  @!P1 BRA `(.L_x_17) ;  /* 0x00000008002c9947 */ /* 0x000fec0003800000 */
[----:B------:R-:W-:-:S13]  /*16d0*/  ISETP.NE.AND P2, PT, R143, 0x3, PT ;  /* 0x000000038f00780c */ /* 0x000fda0003f45270 */
[----:B------:R-:W-:Y:S05]  /*16e0*/  @!P2 BRA `(.L_x_18) ;  /* 0x000000000004a947 */ /* 0x000fea0003800000 */
[----:B------:R-:W-:Y:S01]  /*16f0*/  BPT.TRAP 0x1 ;  /* 0x000000040000795c */ /* 0x000fe20000300000 */
.L_x_18:
[----:B------:R-:W-:Y:S01]  /*1700*/  ULEA UR6, UR5, UR10, 0x3 ;  /* 0x0000000a05067291 */ /* 0x000fe2000f8e183f */
[----:B------:R-:W-:-:S05]  /*1710*/  IMAD.U32 R11, RZ, RZ, UR4 ;  /* 0x00000004ff0b7e24 */ /* 0x000fca000f8e00ff */
[----:B------:R-:W-:-:S04]  /*1720*/  SHF.L.U32 R11, R11, 0x1f, RZ ;  /* 0x0000001f0b0b7819 */ /* 0x000fc800000006ff */
[----:B------:R0:W1:Y:S01]  /*1730*/  SYNCS.PHASECHK.TRANS64.TRYWAIT P1, [UR6], R11 ;  /* 0x0000000bff0075a7 */ /* 0x0000620008020146 */
[----:B------:R-:W-:Y:S05]  /*1740*/  @!P2 BRA `(.L_x_19) ;  /* 0x000000000004a947 */ /* 0x000fea0003800000 */
[----:B------:R-:W-:Y:S01]  /*1750*/  BPT.TRAP 0x1 ;  /* 0x000000040000795c */ /* 0x000fe20000300000 */
.L_x_19:
[----:B-1----:R-:W-:Y:S05]  /*1760*/  @P1 BRA `(.L_x_20) ;  /* 0x0000000000081947 */ /* 0x002fea0003800000 */
[----:B------:R-:W1:Y:S02]  /*1770*/  SYNCS.PHASECHK.TRANS64.TRYWAIT P1, [UR6], R11 ;  /* 0x0000000bff0075a7 */ /* 0x000e640008020146 */
[----:B-1----:R-:W-:Y:S05]  /*1780*/  @!P1 BRA `(.L_x_21) ;  /* 0x0000007c00009947 */ /* 0x002fea0003800000 */
.L_x_20:
[----:B------:R-:W-:Y:S01]  /*1790*/  UIADD3 UR6, UR10, 0xa100, URZ ;  /* 0x0000a1000a067890 */ /* 0x000fe2000fffe03f */
[----:B------:R-:W-:Y:S01]  /*17a0*/  WARPGROUP.ARRIVE ;  /* 0x00000000000079c5 */ /* 0x000fe20000000000 */
[----:B------:R-:W-:Y:S01]  /*17b0*/  ULOP3.LUT UR12, UR11, 0x10000, URZ, 0xfc, !UPT ;  /* 0x000100000b0c7892 */ /* 0x000fe2000f8efc3f */
[----:B------:R-:W-:Y:S01]  /*17c0*/  CS2R R16, SRZ ;  /* 0x0000000000107805 */ /* 0x000fe2000001ff00 */
[----:B------:R-:W-:Y:S01]  /*17d0*/  USHF.R.U32.HI UR6, URZ, 0x4, UR6 ;  /* 0x000000043f067899 */ /* 0x000fe20008011606 */
[----:B------:R-:W-:Y:S01]  /*17e0*/  CS2R R14, SRZ ;  /* 0x00000000000e7805 */ /* 0x000fe2000001ff00 */
[----:B------:R-:W-:Y:S01]  /*17f0*/  ULEA UR12, UR5, UR12, 0x9 ;  /* 0x0000000c050c7291 */ /* 0x000fe2000f8e483f */
[----:B------:R-:W-:Y:S01]  /*1800*/  CS2R R18, SRZ ;  /* 0x0000000000127805 */ /* 0x000fe2000001ff00 */
[----:B------:R-:W-:Y:S01]  /*1810*/  ULOP3.LUT UR6, UR6, 0x3fff, URZ, 0xc0, !UPT ;  /* 0x00003fff06067892 */ /* 0x000fe2000f8ec03f */
[----:B------:R-:W-:Y:S01]  /*1820*/  CS2R R20, SRZ ;  /* 0x0000000000147805 */ /* 0x000fe2000001ff00 */
[----:B------:R-:W-:Y:S01]  /*1830*/  UMOV UR13, 0x80000020 ;  /* 0x80000020000d7882 */ /* 0x000fe20000000000 */
[----:B------:R-:W-:Y:S01]  /*1840*/  UMOV UR15, 0x80000020 ;  /* 0x80000020000f7882 */ /* 0x000fe20000000000 */
[----:B------:R-:W-:Y:S01]  /*1850*/  ULOP3.LUT UR6, UR6, 0x10000, URZ, 0xfc, !UPT ;  /* 0x0001000006067892 */ /* 0x000fe2000f8efc3f */
[----:B------:R-:W-:Y:S01]  /*1860*/  CS2R R22, SRZ ;  /* 0x0000000000167805 */ /* 0x000fe2000001ff00 */
[----:B------:R-:W-:Y:S01]  /*1870*/  ULDC UR7, c[0x0][0x50c] ;  /* 0x0001430000077ab9 */ /* 0x000fe20000000800 */
[----:B------:R-:W-:Y:S01]  /*1880*/  CS2R R88, SRZ ;  /* 0x0000000000587805 */ /* 0x000fe2000001ff00 */
[----:B------:R-:W-:Y:S01]  /*1890*/  ULEA UR14, UR5, UR6, 0x9 ;  /* 0x00000006050e7291 */ /* 0x000fe2000f8e483f */
[----:B------:R-:W-:Y:S01]  /*18a0*/  CS2R R90, SRZ ;  /* 0x00000000005a7805 */ /* 0x000fe2000001ff00 */
[----:B------:R-:W-:Y:S01]  /*18b0*/  UISETP.NE.AND UP0, UPT, UR7, 0x2, UPT ;  /* 0x000000020700788c */ /* 0x000fe2000bf05270 */
[----:B------:R-:W-:Y:S01]  /*18c0*/  CS2R R92, SRZ ;  /* 0x00000000005c7805 */ /* 0x000fe2000001ff00 */
[----:B------:R-:W-:Y:S01]  /*18d0*/  UMOV UR6, 0x2 ;  /* 0x0000000200067882 */ /* 0x000fe20000000000 */
[----:B------:R-:W-:Y:S01]  /*18e0*/  CS2R R94, SRZ ;  /* 0x00000000005e7805 */ /* 0x000fe2000001ff00 */
[----:B------:R-:W-:Y:S01]  /*18f0*/  USEL UR7, URZ, 0x1, UP0 ;  /* 0x000000013f077887 */ /* 0x000fe20008000000 */
[----:B------:R-:W-:-:S02]  /*1900*/  CS2R R96, SRZ ;  /* 0x0000000000607805 */ /* 0x000fc4000001ff00 */
[----:B------:R-:W-:Y:S01]  /*1910*/  CS2R R98, SRZ ;  /* 0x0000000000627805 */ /* 0x000fe2000001ff00 */
[----:B------:R-:W-:Y:S01]  /*1920*/  QGMMA.64x128x32.F32.E4M3.E4M3 R24, gdesc[UR12], RZ, !UPT ;  /* 0x01e000000c1879f3 */ /* 0x000fe2000c7008ff */
[----:B------:R-:W-:Y:S01]  /*1930*/  UIADD3 UR12, UR12, 0x2, URZ ;  /* 0x000000020c0c7890 */ /* 0x000fe2000fffe03f */
[----:B------:R-:W-:Y:S02]  /*1940*/  CS2R R100, SRZ ;  /* 0x0000000000647805 */ /* 0x000fe4000001ff00 */
[----:B------:R-:W-:Y:S01]  /*1950*/  ISETP.NE.AND P1, PT, RZ, UR7, PT ;  /* 0x00000007ff007c0c */ /* 0x000fe2000bf25270 */
[----:B------:R-:W-:Y:S01]  /*1960*/  UIADD3 UR14, UR14, 0x2, URZ ;  /* 0x000000020e0e7890 */ /* 0x000fe2000fffe03f */
[----:B------:R-:W-:Y:S01]  /*1970*/  CS2R R102, SRZ ;  /* 0x0000000000667805 */ /* 0x000fe2000001ff00 */
[----:B------:R-:W-:Y:S01]  /*1980*/  UMOV UR13, 0x80000020 ;  /* 0x80000020000d7882 */ /* 0x000fe20000000000 */
[----:B------:R-:W-:Y:S01]  /*1990*/  UMOV UR15, 0x80000020 ;  /* 0x80000020000f7882 */ /* 0x000fe20000000000 */
        /* <DEDUP_REMOVED lines=18> */
[----:B------:R-:W-:Y:S01]  /*1ac0*/  CS2R R140, SRZ ;  /* 0x00000000008c7805 */ /* 0x000fe2000001ff00 */
[----:B------:R-:W-:Y:S01]  /*1ad0*/  QGMMA.64x128x32.F32.E4M3.E4M3 R24, gdesc[UR12], R24, gsb0 ;  /* 0x01e000000c1879f3 */ /* 0x000fe20008000818 */
[----:B------:R-:W-:Y:S05]  /*1ae0*/  @!P1 BRA `(.L_x_22) ;  /* 0x0000000400089947 */ /* 0x000fea0003800000 */
[----:B------:R-:W-:Y:S02]  /*1af0*/  WARPGROUP.DEPBAR.LE gsb0, 0x0 ;  /* 0x00008000000079c5 */ /* 0x000fe40000010000 */
[----:B------:R-:W-:-:S01]  /*1b00*/  FADD R141, RZ, R24 ;  /* 0x00000018ff8d7221 */ /* 0x000fc20000000000 */
[----:B------:R-:W-:Y:S01]  /*1b10*/  FADD R140, RZ, R25 ;  /* 0x00000019ff8c7221 */ /* 0x000fe20000000000 */
        /* <DEDUP_REMOVED lines=62> */
[----:B------:R-:W-:-:S06]  /*1f00*/  UMOV UR6, URZ ;  /* 0x0000003f00067c82 */ /* 0x000fcc0008000000 */
.L_x_22:
[----:B------:R-:W-:-:S04]  /*1f10*/  UIADD3 UR18, UR5, 0x1, URZ ;  /* 0x0000000105127890 */ /* 0x000fc8000fffe03f */
[----:B------:R-:W-:-:S04]  /*1f20*/  UISETP.NE.AND UP0, UPT, UR18, 0x5, UPT ;  /* 0x000000051200788c */ /* 0x000fc8000bf05270 */
[----:B------:R-:W-:Y:S02]  /*1f30*/  USEL UR8, URZ, 0x1, UP0 ;  /* 0x000000013f087887 */ /* 0x000fe40008000000 */
[----:B------:R-:W-:Y:S02]  /*1f40*/  USEL UR18, UR18, URZ, UP0 ;  /* 0x0000003f12127287 */ /* 0x000fe40008000000 */
[----:B------:R-:W-:-:S06]  /*1f50*/  ULOP3.LUT UR8, UR4, UR8, URZ, 0x3c, !UPT ;  /* 0x0000000804087292 */ /* 0x000fcc000f8e3c3f */
[----:B------:R-:W-:Y:S01]  /*1f60*/  IMAD.U32 R144, RZ, RZ, UR8 ;  /* 0x00000008ff907e24 */ /* 0x000fe2000f8e00ff */
[----:B------:R-:W-:-:S06]  /*1f70*/  UMOV UR8, 0x1 ;  /* 0x0000000100087882 */ /* 0x000fcc0000000000 */
.L_x_17:
[----:B------:R-:W-:-:S04]  /*1f80*/  UISETP.LT.AND UP0, UPT, UR9, 0x1, UPT ;  /* 0x000000010900788c */ /* 0x000fc8000bf01270 */
[----:B------:R-:W-:-:S04]  /*1f90*/  USEL UR12, UR9, 0x1, UP0 ;  /* 0x00000001090c7887 */ /* 0x000fc80008000000 */
[----:B------:R-:W-:-:S04]  /*1fa0*/  UIADD3 UR12, UR9, -UR12, URZ ;  /* 0x8000000c090c7290 */ /* 0x000fc8000fffe03f */
[----:B------:R-:W-:-:S06]  /*1fb0*/  UISETP.GE.AND UP0, UPT, UR12, 0x1, UPT ;  /* 0x000000010c00788c */ /* 0x000fcc000bf06270 */
[----:B------:R-:W-:-:S13]  /*1fc0*/  PLOP3.LUT P1, PT, PT, PT, UP0, 0x80, 0x0 ;  /* 0x000000000000781c */ /* 0x000fda0003f2f008 */
[----:B------:R-:W-:Y:S05]  /*1fd0*/  @!P1 BRA `(.L_x_23) ;  /* 0x0000000800049947 */ /* 0x000fea0003800000 */
[----:B01----:R-:W-:Y:S01]  /*1fe0*/  IMAD.U32 R11, RZ, RZ, UR12 ;  /* 0x0000000cff0b7e24 */ /* 0x003fe2000f8e00ff */
[----:B------:R-:W-:Y:S01]  /*1ff0*/  ULDC UR19, c[0x0][0x50c] ;  /* 0x0001430000137ab9 */ /* 0x000fe20000000800 */
[----:B------:R-:W-:-:S07]  /*2000*/  IMAD.U32 R12, RZ, RZ, UR5 ;  /* 0x00000005ff0c7e24 */ /* 0x000fce000f8e00ff */
.L_x_31:
[----:B------:R-:W-:-:S13]  /*2010*/  ISETP.NE.AND P2, PT, R143, 0x3, PT ;  /* 0x000000038f00780c */ /* 0x000fda0003f45270 */
[----:B0-----:R-:W-:Y:S05]  /*2020*/  @!P2 BRA `(.L_x_24) ;  /* 0x000000000004a947 */ /* 0x001fea0003800000 */
[----:B------:R-:W-:Y:S01]  /*2030*/  BPT.TRAP 0x1 ;  /* 0x000000040000795c */ /* 0x000fe20000300000 */
.L_x_24:
[----:B------:R-:W0:Y:S01]  /*2040*/  S2UR UR12, SR_CgaCtaId ;  /* 0x00000000000c79c3 */ /* 0x000e220000008800 */
[----:B------:R-:W-:Y:S01]  /*2050*/  UMOV UR10, 0x400 ;  /* 0x00000400000a7882 */ /* 0x000fe20000000000 */
[----:B------:R-:W-:Y:S01]  /*2060*/  SHF.L.U32 R13, R144, 0x1f, RZ ;  /* 0x0000001f900d7819 */ /* 0x000fe200000006ff */
[----:B0-----:R-:W-:-:S04]  /*2070*/  ULEA UR10, UR12, UR10, 0x18 ;  /* 0x0000000a0c0a7291 */ /* 0x001fc8000f8ec03f */
[----:B------:R-:W-:-:S09]  /*2080*/  ULEA UR12, UR18, UR10, 0x3 ;  /* 0x0000000a120c7291 */ /* 0x000fd2000f8e183f */
[----:B------:R0:W1:Y:S01]  /*2090*/  SYNCS.PHASECHK.TRANS64.TRYWAIT P1, [UR12], R13 ;  /* 0x0000000dff0075a7 */ /* 0x000062000802014c */
[----:B------:R-:W-:Y:S05]  /*20a0*/  @!P2 BRA `(.L_x_25) ;  /* 0x000000000004a947 */ /* 0x000fea0003800000 */
[----:B------:R-:W-:Y:S01]  /*20b0*/  BPT.TRAP 0x1 ;  /* 0x000000040000795c */ /* 0x000fe20000300000 */
.L_x_25:
[----:B-1----:R-:W-:Y:S05]  /*20c0*/  @P1 BRA `(.L_x_26) ;  /* 0x0000000000081947 */ /* 0x002fea0003800000 */
[----:B------:R-:W1:Y:S02]  /*20d0*/  SYNCS.PHASECHK.TRANS64.TRYWAIT P1, [UR12], R13 ;  /* 0x0000000dff0075a7 */ /* 0x000e64000802014c */
[----:B-1----:R-:W-:Y:S05]  /*20e0*/  @!P1 BRA `(.L_x_27) ;  /* 0x0000007000c09947 */ /* 0x002fea0003800000 */
.L_x_26:
[----:B------:R-:W-:Y:S01]  /*20f0*/  UIADD3 UR12, UR10, 0xa100, URZ ;  /* 0x0000a1000a0c7890 */ /* 0x000fe2000fffe03f */
[----:B------:R-:W-:Y:S01]  /*2100*/  WARPGROUP.ARRIVE ;  /* 0x00000000000079c5 */ /* 0x000fe20000000000 */
[----:B------:R-:W-:Y:S02]  /*2110*/  UISETP.NE.AND UP0, UPT, UR7, URZ, UPT ;  /* 0x0000003f0700728c */ /* 0x000fe4000bf05270 */
[----:B------:R-:W-:Y:S02]  /*2120*/  USHF.R.U32.HI UR12, URZ, 0x4, UR12 ;  /* 0x000000043f0c7899 */ /* 0x000fe4000801160c */
[----:B------:R-:W-:Y:S02]  /*2130*/  USEL UR8, UR8, URZ, !UP0 ;  /* 0x0000003f08087287 */ /* 0x000fe4000c000000 */
[----:B------:R-:W-:Y:S02]  /*2140*/  ULOP3.LUT UR7, UR12, 0x3fff, URZ, 0xc0, !UPT ;  /* 0x00003fff0c077892 */ /* 0x000fe4000f8ec03f */
[----:B------:R-:W-:-:S02]  /*2150*/  ULOP3.LUT UR12, UR11, 0x10000, URZ, 0xfc, !UPT ;  /* 0x000100000b0c7892 */ /* 0x000fc4000f8efc3f */
[----:B------:R-:W-:Y:S02]  /*2160*/  ULOP3.LUT UR7, UR7, 0x10000, URZ, 0xfc, !UPT ;  /* 0x0001000007077892 */ /* 0x000fe4000f8efc3f */
[----:B------:R-:W-:Y:S02]  /*2170*/  UISETP.NE.U32.AND UP0, UPT, UR8, URZ, UPT ;  /* 0x0000003f0800728c */ /* 0x000fe4000bf05070 */
[----:B------:R-:W-:Y:S02]  /*2180*/  ULEA UR12, UR18, UR12, 0x9 ;  /* 0x0000000c120c7291 */ /* 0x000fe4000f8e483f */
[----:B------:R-:W-:Y:S01]  /*2190*/  ULEA UR14, UR18, UR7, 0x9 ;  /* 0x00000007120e7291 */ /* 0x000fe2000f8e483f */
[----:B------:R-:W-:Y:S01]  /*21a0*/  UMOV UR13, 0x80000020 ;  /* 0x80000020000d7882 */ /* 0x000fe20000000000 */
[----:B------:R-:W-:Y:S01]  /*21b0*/  UMOV UR15, 0x80000020 ;  /* 0x80000020000f7882 */ /* 0x000fe20000000000 */
[----:B------:R-:W-:-:S06]  /*21c0*/  UIADD3 UR6, UR6, 0x2, URZ ;  /* 0x0000000206067890 */ /* 0x000fcc000fffe03f */
[----:B------:R-:W-:Y:S01]  /*21d0*/  QGMMA.64x128x32.F32.E4M3.E4M3 R24, gdesc[UR12], R24, UP0 ;  /* 0x01e000000c1879f3 */ /* 0x000fe2000bf00818 */
[----:B------:R-:W-:Y:S02]  /*21e0*/  UIADD3 UR12, UR12, 0x2, URZ ;  /* 0x000000020c0c7890 */ /* 0x000fe4000fffe03f */
[----:B------:R-:W-:Y:S01]  /*21f0*/  UIADD3 UR14, UR14, 0x2, URZ ;  /* 0x000000020e0e7890 */ /* 0x000fe2000fffe03f */
[----:B------:R-:W-:Y:S01]  /*2200*/  UMOV UR13, 0x80000020 ;  /* 0x80000020000d7882 */ /* 0x000fe20000000000 */
[----:B------:R-:W-:Y:S01]  /*2210*/  UMOV UR15, 0x80000020 ;  /* 0x80000020000f7882 */ /* 0x000fe20000000000 */
[----:B------:R-:W-:-:S04]  /*2220*/  UISETP.NE.AND UP0, UPT, UR6, UR19, UPT ;  /* 0x000000130600728c */ /* 0x000fc8000bf05270 */
[----:B------:R-:W-:-:S06]  /*2230*/  USEL UR7, URZ, 0x1, UP0 ;  /* 0x000000013f077887 */ /* 0x000fcc0008000000 */
[----:B------:R-:W-:Y:S01]  /*2240*/  ISETP.NE.AND P1, PT, RZ, UR7, PT ;  /* 0x00000007ff007c0c */ /* 0x000fe2000bf25270 */
[----:B------:R-:W-:Y:S03]  /*2250*/  QGMMA.64x128x32.F32.E4M3.E4M3 R24, gdesc[UR12], R24, gsb0 ;  /* 0x01e000000c1879f3 */ /* 0x000fe60008000818 */
[----:B------:R-:W-:-:S09]  /*2260*/  WARPGROUP.DEPBAR.LE gsb0, 0x1 ;  /* 0x00008000000079c5 */ /* 0x000fd20000010100 */
[----:B------:R-:W-:Y:S05]  /*2270*/  @!P1 BRA `(.L_x_28) ;  /* 0x0000000400089947 */ /* 0x000fea0003800000 */
[----:B------:R-:W-:Y:S02]  /*2280*/  WARPGROUP.DEPBAR.LE gsb0, 0x0 ;  /* 0x00008000000079c5 */ /* 0x000fe40000010000 */
[----:B------:R-:W-:-:S01]  /*2290*/  FADD R141, R24, R141 ;  /* 0x0000008d188d7221 */ /* 0x000fc20000000000 */
[----:B------:R-:W-:Y:S01]  /*22a0*/  FADD R140, R25, R140 ;  /* 0x0000008c198c7221 */ /* 0x000fe20000000000 */
        /* <DEDUP_REMOVED lines=62> */
[----:B------:R-:W-:-:S06]  /*2690*/  UMOV UR6, URZ ;  /* 0x0000003f00067c82 */ /* 0x000fcc0008000000 */
.L_x_28:
[----:B------:R-:W-:Y:S05]  /*26a0*/  @!P2 BRA `(.L_x_29) ;  /* 0x000000000004a947 */ /* 0x000fea0003800000 */
[----:B------:R-:W-:Y:S01]  /*26b0*/  BPT.TRAP 0x1 ;  /* 0x000000040000795c */ /* 0x000fe20000300000 */
.L_x_29:
[----:B01----:R-:W-:Y:S02]  /*26c0*/  @P0 LEA R13, R12, UR10, 0x3 ;  /* 0x0000000a0c0d0c11 */ /* 0x003fe4000f8e18ff */
[----:B------:R-:W-:-:S03]  /*26d0*/  ISETP.GT.U32.AND P1, PT, R4, 0x1, PT ;  /* 0x000000010400780c */ /* 0x000fc60003f24070 */
[----:B------:R-:W-:-:S05]  /*26e0*/  @P0 VIADD R142, R13, 0x28 ;  /* 0x000000280d8e0836 */ /* 0x000fca0000000000 */
[----:B------:R-:W-:-:S04]  /*26f0*/  @P0 PRMT R142, R5, 0x654, R142 ;  /* 0x00000654058e0816 */ /* 0x000fc8000000008e */
[----:B------:R0:W-:Y:S01]  /*2700*/  @P0 SYNCS.ARRIVE.TRANS64.RED.A1T0 RZ, [R142+URZ], RZ ;  /* 0x000000ff8eff09a7 */ /* 0x0001e2000810043f */
[----:B------:R-:W-:Y:S05]  /*2710*/  @P1 BRA `(.L_x_30) ;  /* 0x0000000000041947 */ /* 0x000fea0003800000 */
[----:B------:R-:W-:Y:S01]  /*2720*/  BPT.TRAP 0x1 ;  /* 0x000000040000795c */ /* 0x000fe20000300000 */
.L_x_30:
[----:B------:R-:W-:Y:S01]  /*2730*/  UIADD3 UR18, UR18, 0x1, URZ ;  /* 0x0000000112127890 */ /* 0x000fe2000fffe03f */
[C---:B------:R-:W-:Y:S01]  /*2740*/  ISETP.GT.AND P2, PT, R11.reuse, 0x1, PT ;  /* 0x000000010b00780c */ /* 0x040fe20003f44270 */
[----:B------:R-:W-:Y:S02]  /*2750*/  VIADD R12, R12, 0x1 ;  /* 0x000000010c0c7836 */ /* 0x000fe40000000000 */
[----:B------:R-:W-:Y:S01]  /*2760*/  UISETP.NE.AND UP0, UPT, UR18, 0x5, UPT ;  /* 0x000000051200788c */ /* 0x000fe2000bf05270 */
[----:B------:R-:W-:Y:S02]  /*2770*/  VIADD R11, R11, 0xffffffff ;  /* 0xffffffff0b0b7836 */ /* 0x000fe40000000000 */
[C---:B------:R-:W-:Y:S01]  /*2780*/  ISETP.NE.AND P1, PT, R12.reuse, 0x5, PT ;  /* 0x000000050c00780c */ /* 0x040fe20003f25270 */
[----:B------:R-:W-:Y:S02]  /*2790*/  USEL UR8, URZ, 0x1, UP0 ;  /* 0x000000013f087887 */ /* 0x000fe40008000000 */
[----:B------:R-:W-:Y:S01]  /*27a0*/  USEL UR18, UR18, URZ, UP0 ;  /* 0x0000003f12127287 */ /* 0x000fe20008000000 */
[----:B------:R-:W-:-:S03]  /*27b0*/  SEL R12, R12, RZ, P1 ;  /* 0x000000ff0c0c7207 */ /* 0x000fc60000800000 */
[----:B------:R-:W-:Y:S01]  /*27c0*/  LOP3.LUT R144, R144, UR8, RZ, 0x3c, !PT ;  /* 0x0000000890907c12 */ /* 0x000fe2000f8e3cff */
[----:B------:R-:W-:Y:S01]  /*27d0*/  UMOV UR8, 0x1 ;  /* 0x0000000100087882 */ /* 0x000fe20000000000 */
[----:B------:R-:W-:Y:S06]  /*27e0*/  @P2 BRA `(.L_x_31) ;  /* 0xfffffff800082947 */ /* 0x000fec000383ffff */
.L_x_23:
[----:B------:R-:W-:Y:S01]  /*27f0*/  UISETP.NE.AND UP0, UPT, UR6, URZ, UPT ;  /* 0x0000003f0600728c */ /* 0x000fe2000bf05270 */
[----:B01----:R-:W0:Y:S03]  /*2800*/  LDC R11, c[0x0][0x28c] ;  /* 0x0000a300ff0b7b82 */ /* 0x003e260000000800 */
[----:B------:R-:W-:-:S06]  /*2810*/  USEL UR6, URZ, 0x1, !UP0 ;  /* 0x000000013f067887 */ /* 0x000fcc000c000000 */
[----:B------:R-:W-:Y:S02]  /*2820*/  ISETP.NE.AND P1, PT, RZ, UR6, PT ;  /* 0x00000006ff007c0c */ /* 0x000fe4000bf25270 */
[----:B0-----:R-:W-:-:S11]  /*2830*/  ISETP.GE.AND P2, PT, R11, 0x1, PT ;  /* 0x000000010b00780c */ /* 0x001fd60003f46270 */
[----:B------:R-:W-:Y:S05]  /*2840*/  @!P1 BRA `(.L_x_32) ;  /* 0x0000000400049947 */ /* 0x000fea0003800000 */
[----:B------:R-:W-:Y:S02]  /*2850*/  WARPGROUP.DEPBAR.LE gsb0, 0x0 ;  /* 0x00008000000079c5 */ /* 0x000fe40000010000 */
[----:B------:R-:W-:Y:S01]  /*2860*/  FADD R141, R24, R141 ;  /* 0x0000008d188d7221 */ /* 0x000fe20000000000 */
        /* <DEDUP_REMOVED lines=62> */
[----:B------:R-:W-:-:S07]  /*2c50*/  FADD R16, R16, R87 ;  /* 0x0000005710107221 */ /* 0x000fce0000000000 */
.L_x_32:
[----:B------:R-:W-:Y:S02]  /*2c60*/  WARPGROUP.DEPBAR.LE gsb0, 0x0 ;  /* 0x00008000000079c5 */ /* 0x000fe40000010000 */
[----:B------:R-:W-:Y:S05]  /*2c70*/  @!P2 BRA `(.L_x_33) ;  /* 0x000000000050a947 */ /* 0x000fea0003800000 */
[----:B------:R-:W-:-:S13]  /*2c80*/  ISETP.NE.AND P1, PT, R143, 0x3, PT ;  /* 0x000000038f00780c */ /* 0x000fda0003f25270 */
[----:B------:R-:W-:Y:S05]  /*2c90*/  @!P1 BRA `(.L_x_34) ;  /* 0x0000000000049947 */ /* 0x000fea0003800000 */
[----:B------:R-:W-:Y:S01]  /*2ca0*/  BPT.TRAP 0x1 ;  /* 0x000000040000795c */ /* 0x000fe20000300000 */
.L_x_34:
[----:B------:R-:W-:Y:S01]  /*2cb0*/  BSSY B0, `(.L_x_35) ;  /* 0x000000e000007945 */ /* 0x000fe20003800000 */
[----:B------:R-:W-:-:S03]  /*2cc0*/  ISETP.GT.U32.AND P1, PT, R4, 0x1, PT ;  /* 0x000000010400780c */ /* 0x000fc60003f24070 */
[----:B------:R-:W-:Y:S10]  /*2cd0*/  @!P0 BRA `(.L_x_36) ;  /* 0x00000000002c8947 */ /* 0x000ff40003800000 */
[----:B------:R-:W-:-:S04]  /*2ce0*/  UISETP.LT.AND UP0, UPT, UR9, 0x1, UPT ;  /* 0x000000010900788c */ /* 0x000fc8000bf01270 */
[----:B------:R-:W-:-:S04]  /*2cf0*/  USEL UR8, UR9, 0x1, UP0 ;  /* 0x0000000109087887 */ /* 0x000fc80008000000 */
[----:B------:R-:W-:-:S04]  /*2d00*/  UIADD3 UR8, UR5, UR9, -UR8 ;  /* 0x0000000905087290 */ /* 0x000fc8000fffe808 */
[----:B------:R-:W-:-:S04]  /*2d10*/  UIMAD.WIDE.U32 UR6, UR8, -0x33333333, URZ ;  /* 0xcccccccd080678a5 */ /* 0x000fc8000f8e003f */
[----:B------:R-:W-:-:S04]  /*2d20*/  USHF.R.U32.HI UR6, URZ, 0x2, UR7 ;  /* 0x000000023f067899 */ /* 0x000fc80008011607 */
[----:B------:R-:W-:-:S04]  /*2d30*/  UIMAD UR8, UR6, -0x5, UR8 ;  /* 0xfffffffb060878a4 */ /* 0x000fc8000f8e0208 */
[----:B------:R-:W-:-:S04]  /*2d40*/  ULEA UR8, UR8, UR10, 0x3 ;  /* 0x0000000a08087291 */ /* 0x000fc8000f8e183f */
[----:B------:R-:W-:-:S06]  /*2d50*/  UIADD3 UR8, UR8, 0x28, URZ ;  /* 0x0000002808087890 */ /* 0x000fcc000fffe03f */
[----:B------:R-:W-:-:S05]  /*2d60*/  IMAD.U32 R12, RZ, RZ, UR8 ;  /* 0x00000008ff0c7e24 */ /* 0x000fca000f8e00ff */
[----:B------:R-:W-:-:S04]  /*2d70*/  PRMT R11, R5, 0x654, R12 ;  /* 0x00000654050b7816 */ /* 0x000fc8000000000c */
[----:B------:R0:W-:Y:S03]  /*2d80*/  SYNCS.ARRIVE.TRANS64.RED.A1T0 RZ, [R11+URZ], RZ ;  /* 0x000000ff0bff79a7 */ /* 0x0001e6000810043f */
.L_x_36:
[----:B------:R-:W-:Y:S05]  /*2d90*/  BSYNC B0 ;  /* 0x0000000000007941 */ /* 0x000fea0003800000 */
.L_x_35:
[----:B------:R-:W-:Y:S05]  /*2da0*/  @P1 BRA `(.L_x_33) ;  /* 0x0000000000041947 */ /* 0x000fea0003800000 */
[----:B------:R-:W-:Y:S01]  /*2db0*/  BPT.TRAP 0x1 ;  /* 0x000000040000795c */ /* 0x000fe20000300000 */
.L_x_33:
[----:B------:R-:W1:Y:S01]  /*2dc0*/  LDC R25, c[0x0][0x288] ;  /* 0x0000a200ff197b82 */ /* 0x000e620000000800 */
[----:B------:R-:W-:Y:S01]  /*2dd0*/  IMAD.SHL.U32 R31, R10, 0x80, RZ ;  /* 0x000000800a1f7824 */ /* 0x000fe200078e00ff */
[--C-:B0-----:R-:W-:Y:S01]  /*2de0*/  SHF.R.U32.HI R11, RZ, 0x2, R0.reuse ;  /* 0x00000002ff0b7819 */ /* 0x101fe20000011600 */
[----:B------:R-:W-:Y:S01]  /*2df0*/  UIADD3 UR5, UR9, UR5, URZ ;  /* 0x0000000509057290 */ /* 0x000fe2000fffe03f */
[C---:B------:R-:W-:Y:S01]  /*2e00*/  LOP3.LUT R13, R0.reuse, 0x60, RZ, 0xc0, !PT ;  /* 0x00000060000d7812 */ /* 0x040fe200078ec0ff */
[----:B------:R-:W-:Y:S01]  /*2e10*/  IMAD.SHL.U32 R33, R7, 0x80, RZ ;  /* 0x0000008007217824 */ /* 0x000fe200078e00ff */
[----:B------:R-:W-:Y:S01]  /*2e20*/  SHF.R.U32.HI R24, RZ, 0x7, R0 ;  /* 0x00000007ff187819 */ /* 0x000fe20000011600 */
[----:B------:R-:W-:Y:S01]  /*2e30*/  UISETP.GT.U32.AND UP0, UPT, UR5, 0x4, UPT ;  /* 0x000000040500788c */ /* 0x000fe2000bf04070 */
[----:B------:R-:W-:Y:S01]  /*2e40*/  LOP3.LUT R12, R11, 0x7, RZ, 0xc0, !PT ;  /* 0x000000070b0c7812 */ /* 0x000fe200078ec0ff */
[----:B------:R-:W-:Y:S01]  /*2e50*/  IMAD.SHL.U32 R28, R0, 0x2, RZ ;  /* 0x00000002001c7824 */ /* 0x000fe200078e00ff */
[----:B------:R-:W-:Y:S01]  /*2e60*/  SHF.R.U32.HI R27, RZ, 0x1, R13 ;  /* 0x00000001ff1b7819 */ /* 0x000fe2000001160d */
[----:B------:R-:W-:Y:S01]  /*2e70*/  ULDC UR12, c[0x0][0x284] ;  /* 0x0000a100000c7ab9 */ /* 0x000fe20000000800 */
[----:B------:R-:W-:Y:S01]  /*2e80*/  LOP3.LUT R11, R24, 0x1, RZ, 0xc0, !PT ;  /* 0x00000001180b7812 */ /* 0x000fe200078ec0ff */
[----:B------:R-:W-:Y:S01]  /*2e90*/  UISETP.LT.U32.AND UP0, UPT, UR9, 0x5, UP0 ;  /* 0x000000050900788c */ /* 0x000fe20008701070 */
[----:B------:R-:W-:Y:S01]  /*2ea0*/  IADD3 R26, RZ, -R27, -R12 ;  /* 0x8000001bff1a7210 */ /* 0x000fe20007ffe80c */
[----:B------:R-:W-:Y:S01]  /*2eb0*/  UISETP.GE.U32.AND UP1, UPT, UR9, 0x5, UPT ;  /* 0x000000050900788c */ /* 0x000fe2000bf26070 */
[----:B------:R-:W-:Y:S01]  /*2ec0*/  SHF.R.S32.HI R32, RZ, 0x1f, R6 ;  /* 0x0000001fff207819 */ /* 0x000fe20000011406 */
[----:B------:R-:W-:Y:S01]  /*2ed0*/  IMAD.SHL.U32 R13, R11, 0x40, RZ ;  /* 0x000000400b0d7824 */ /* 0x000fe200078e00ff */
[----:B------:R-:W-:Y:S01]  /*2ee0*/  LOP3.LUT R28, R31, 0x6, R28, 0xf8, !PT ;  /* 0x000000061f1c7812 */ /* 0x000fe200078ef81c */
[----:B------:R-:W-:Y:S01]  /*2ef0*/  ULDC.64 UR10, c[0x0][0x5d0] ;  /* 0x00017400000a7ab9 */ /* 0x000fe20000000a00 */
[----:B------:R-:W-:Y:S01]  /*2f00*/  LOP3.LUT R24, R0, 0x3, RZ, 0xc0, !PT ;  /* 0x0000000300187812 */ /* 0x000fe200078ec0ff */
[----:B------:R-:W-:Y:S01]  /*2f10*/  UIMAD.WIDE.U32 UR6, UR5, -0x33333333, URZ ;  /* 0xcccccccd050678a5 */ /* 0x000fe2000f8e003f */
[----:B------:R-:W-:Y:S01]  /*2f20*/  IMAD R26, R11, -0x40, R26 ;  /* 0xffffffc00b1a7824 */ /* 0x000fe200078e021a */
[----:B------:R-:W-:Y:S01]  /*2f30*/  USEL UR8, URZ, 0x1, !UP0 ;  /* 0x000000013f087887 */ /* 0x000fe2000c000000 */
[----:B-1----:R-:W-:Y:S01]  /*2f40*/  ISETP.GE.AND P1, PT, R31, R25, PT ;  /* 0x000000191f00720c */ /* 0x002fe20003f26270 */
[----:B------:R-:W-:Y:S01]  /*2f50*/  IMAD R11, R32, UR10, RZ ;  /* 0x0000000a200b7c24 */ /* 0x000fe2000f8e02ff */
[----:B------:R-:W-:Y:S01]  /*2f60*/  SHF.R.S32.HI R29, RZ, 0x1f, R28 ;  /* 0x0000001fff1d7819 */ /* 0x000fe2000001141c */
[----:B------:R-:W-:Y:S01]  /*2f70*/  USHF.R.U32.HI UR6, URZ, 0x2, UR7 ;  /* 0x000000023f067899 */ /* 0x000fe20008011607 */
[----:B------:R-:W-:Y:S01]  /*2f80*/  ISETP.GE.OR P1, PT, R33, UR12, P1 ;  /* 0x0000000c21007c0c */ /* 0x000fe20008f26670 */
[----:B------:R-:W-:Y:S01]  /*2f90*/  ULOP3.LUT UR4, UR4, UR8, URZ, 0x3c, !UPT ;  /* 0x0000000804047292 */ /* 0x000fe2000f8e3c3f */
[----:B------:R-:W-:Y:S01]  /*2fa0*/  LOP3.LUT R13, R13, 0x40, R12, 0xe2, !PT ;  /* 0x000000400d0d7812 */ /* 0x000fe200078ee20c */
[----:B------:R-:W-:Y:S01]  /*2fb0*/  IMAD R12, R24, -0x2, R25 ;  /* 0xfffffffe180c7824 */ /* 0x000fe200078e0219 */
[----:B------:R-:W-:Y:S01]  /*2fc0*/  UIMAD UR5, UR6, -0x5, UR5 ;  /* 0xfffffffb060578a4 */ /* 0x000fe2000f8e0205 */
[----:B------:R-:W-:Y:S01]  /*2fd0*/  IMAD.WIDE R24, R7, 0x80, RZ ;  /* 0x0000008007187825 */ /* 0x000fe200078e02ff */
[----:B------:R-:W-:Y:S01]  /*2fe0*/  @UP1 ULOP3.LUT UR4, UR4, 0x1, UR6, 0x78, !UPT ;  /* 0x0000000104041892 */ /* 0x000fe2000f8e7806 */
[----:B------:R-:W-:-:S02]  /*2ff0*/  IADD3 R33, -R33, UR12, R26 ;  /* 0x0000000c21217c10 */ /* 0x000fc4000fffe11a */
[----:B------:R-:W-:Y:S01]  /*3000*/  IMAD R7, R6, UR11, R11 ;  /* 0x0000000b06077c24 */ /* 0x000fe2000f8e020b */
[----:B------:R-:W-:Y:S01]  /*3010*/  LOP3.LUT R35, R24, R13, R27, 0xfe, !PT ;  /* 0x0000000d18237212 */ /* 0x000fe200078efe1b */
[----:B------:R-:W-:-:S04]  /*3020*/  IMAD.WIDE.U32 R10, R6, UR10, R28 ;  /* 0x0000000a060a7c25 */ /* 0x000fc8000f8e001c */
[----:B------:R-:W-:Y:S02]  /*3030*/  IMAD.IADD R11, R11, 0x1, R7 ;  /* 0x000000010b0b7824 */ /* 0x000fe400078e0207 */
[----:B------:R-:W-:Y:S02]  /*3040*/  IMAD.IADD R27, R12, 0x1, -R31 ;  /* 0x000000010c1b7824 */ /* 0x000fe400078e0a1f */
[----:B------:R-:W-:Y:S01]  /*3050*/  IMAD.MOV.U32 R26, RZ, RZ, -0x1 ;  /* 0xffffffffff1a7424 */ /* 0x000fe200078e00ff */
[----:B------:R-:W-:Y:S06]  /*3060*/  @P1 BRA `(.L_x_37) ;  /* 0x0000004400a41947 */ /* 0x000fec0003800000 */
[----:B------:R-:W0:Y:S01]  /*3070*/  LDC.64 R30, c[0x0][0x5c8] ;  /* 0x00017200ff1e7b82 */ /* 0x000e220000000a00 */
[----:B------:R-:W-:Y:S01]  /*3080*/  ULDC.64 UR6, c[0x0][0x5c0] ;  /* 0x0001700000067ab9 */ /* 0x000fe20000000a00 */
[----:B------:R-:W-:Y:S01]  /*3090*/  BSSY B0, `(.L_x_37) ;  /* 0x0000466000007945 */ /* 0x000fe20003800000 */
[-C--:B0-----:R-:W-:Y:S02]  /*30a0*/  IMAD R12, R25, R30.reuse, RZ ;  /* 0x0000001e190c7224 */ /* 0x081fe400078e02ff */
[----:B------:R-:W-:-:S04]  /*30b0*/  IMAD.WIDE.U32 R10, R35, R30, R10 ;  /* 0x0000001e230a7225 */ /* 0x000fc800078e000a */
[----:B------:R-:W-:Y:S01]  /*30c0*/  IMAD R13, R35, R31, R12 ;  /* 0x0000001f230d7224 */ /* 0x000fe200078e020c */
[----:B------:R-:W-:Y:S02]  /*30d0*/  LEA R7, P1, R30, R10, 0x3 ;  /* 0x0000000a1e077211 */ /* 0x000fe400078218ff */
[----:B------:R-:W-:Y:S01]  /*30e0*/  IADD3 R12, P2, R10, UR6, RZ ;  /* 0x000000060a0c7c10 */ /* 0x000fe2000ff5e0ff */
[----:B------:R-:W-:Y:S01]  /*30f0*/  IMAD.IADD R13, R11, 0x1, R13 ;  /* 0x000000010b0d7824 */ /* 0x000fe200078e020d */
[----:B------:R-:W-:-:S04]  /*3100*/  IADD3 R10, P4, R7, UR6, RZ ;  /* 0x00000006070a7c10 */ /* 0x000fc8000ff9e0ff */
[----:B------:R-:W-:Y:S02]  /*3110*/  LEA.HI.X R7, R30, R13, R31, 0x3, P1 ;  /* 0x0000000d1e077211 */ /* 0x000fe400008f1c1f */
[----:B---3-5:R-:W-:Y:S02]  /*3120*/  FSETP.NEU.AND P1, PT, R9, RZ, PT ;  /* 0x000000ff0900720b */ /* 0x028fe40003f2d000 */
[----:B------:R-:W-:Y:S02]  /*3130*/  IADD3.X R13, R13, UR7, RZ, P2, !PT ;  /* 0x000000070d0d7c10 */ /* 0x000fe400097fe4ff */
[----:B------:R-:W-:-:S09]  /*3140*/  IADD3.X R11, R7, UR7, RZ, P4, !PT ;  /* 0x00000007070b7c10 */ /* 0x000fd2000a7fe4ff */
[----:B------:R-:W-:Y:S05]  /*3150*/  @!P1 BRA `(.L_x_38) ;  /* 0x00000034005c9947 */ /* 0x000fea0003800000 */
[----:B------:R-:W-:Y:S01]  /*3160*/  ULDC.64 UR6, c[0x0][0x5b8] ;  /* 0x00016e0000067ab9 */ /* 0x000fe20000000a00 */
[----:B------:R-:W-:Y:S01]  /*3170*/  ISETP.GE.AND P1, PT, R33, 0x1, PT ;  /* 0x000000012100780c */ /* 0x000fe20003f26270 */
[----:B------:R-:W-:Y:S01]  /*3180*/  IMAD R7, R32, UR6, RZ ;  /* 0x0000000620077c24 */ /* 0x000fe2000f8e02ff */
[----:B------:R-:W-:Y:S01]  /*3190*/  ULDC.64 UR10, c[0x0][0x5a8] ;  /* 0x00016a00000a7ab9 */ /* 0x000fe20000000a00 */
[C---:B------:R-:W-:Y:S01]  /*31a0*/  IMAD.WIDE.U32 R28, R6.reuse, UR6, R28 ;  /* 0x00000006061c7c25 */ /* 0x040fe2000f8e001c */
[----:B------:R-:W-:Y:S01]  /*31b0*/  ISETP.LT.OR P5, PT, R27, 0x1, !P1 ;  /* 0x000000011b00780c */ /* 0x000fe20004fa1670 */
[----:B------:R-:W-:Y:S02]  /*31c0*/  BSSY B1, `(.L_x_39) ;  /* 0x000000c000017945 */ /* 0x000fe40003800000 */
[----:B------:R-:W-:Y:S01]  /*31d0*/  IMAD R7, R6, UR7, R7 ;  /* 0x0000000706077c24 */ /* 0x000fe2000f8e0207 */
[----:B------:R-:W-:Y:S02]  /*31e0*/  ULDC.64 UR6, c[0x0][0x5b0] ;  /* 0x00016c0000067ab9 */ /* 0x000fe40000000a00 */
[----:B------:R-:W-:-:S02]  /*31f0*/  IMAD R30, R25, UR6, RZ ;  /* 0x00000006191e7c24 */ /* 0x000fc4000f8e02ff */
[----:B------:R-:W-:Y:S02]  /*3200*/  IMAD.IADD R29, R29, 0x1, R7 ;  /* 0x000000011d1d7824 */ /* 0x000fe400078e0207 */
[C-C-:B------:R-:W-:Y:S01]  /*3210*/  IMAD R31, R35.reuse, UR7, R30.reuse ;  /* 0x00000007231f7c24 */ /* 0x140fe2000f8e021e */
[----:B------:R-:W-:Y:S01]  /*3220*/  PRMT R30, RZ, 0x7610, R30 ;  /* 0x00007610ff1e7816 */ /* 0x000fe2000000001e */
[----:B------:R-:W-:-:S03]  /*3230*/  IMAD.WIDE.U32 R6, R35, UR6, R28 ;  /* 0x0000000623067c25 */ /* 0x000fc6000f8e001c */
[----:B------:R-:W-:-:S04]  /*3240*/  IADD3 R6, P2, R6, UR10, RZ ;  /* 0x0000000a06067c10 */ /* 0x000fc8000ff5e0ff */
[----:B------:R-:W-:Y:S01]  /*3250*/  IADD3.X R7, R7, UR11, R31, P2, !PT ;  /* 0x0000000b07077c10 */ /* 0x000fe200097fe41f */
[----:B------:R-:W-:Y:S08]  /*3260*/  @P5 BRA `(.L_x_40) ;  /* 0x0000000000045947 */ /* 0x000ff00003800000 */
[----:B------:R0:W5:Y:S02]  /*3270*/  LDG.E.U8 R30, desc[UR16][R6.64] ;  /* 0x00000010061e7981 */ /* 0x000164000c1e1100 */
.L_x_40:
[----:B------:R-:W-:Y:S05]  /*3280*/  BSYNC B1 ;  /* 0x0000000000017941 */ /* 0x000fea0003800000 */
.L_x_39:
[----:B-----5:R-:W-:Y:S01]  /*3290*/  LOP3.LUT R30, R30, 0xff, RZ, 0xc0, !PT ;  /* 0x000000ff1e1e7812 */ /* 0x020fe200078ec0ff */
[----:B------:R-:W-:Y:S01]  /*32a0*/  BSSY B1, `(.L_x_41) ;  /* 0x000000b000017945 */ /* 0x000fe20003800000 */
[----:B------:R-:W-:Y:S02]  /*32b0*/  ISETP.LT.OR P4, PT, R27, 0x2, !P1 ;  /* 0x000000021b00780c */ /* 0x000fe40004f81670 */
[----:B------:R-:W-:-:S05]  /*32c0*/  F2FP.F16.E4M3.UNPACK_B R30, R30 ;  /* 0x0000001eff1e723e */ /* 0x000fca00020006ff */
[----:B------:R-:W-:-:S05]  /*32d0*/  HADD2.F32 R30, -RZ, R30.H0_H0 ;  /* 0x2000001eff1e7230 */ /* 0x000fca0000004100 */
[----:B------:R-:W-:-:S04]  /*32e0*/  FMUL R30, R30, R9 ;  /* 0x000000091e1e7220 */ /* 0x000fc80000400000 */
[----:B--2---:R-:W-:-:S05]  /*32f0*/  FFMA R30, R141, R8, R30 ;  /* 0x000000088d1e7223 */ /* 0x004fca000000001e */
[----:B------:R-:W-:Y:S02]  /*3300*/  F2FP.SATFINITE.E4M3.F32.PACK_AB_MERGE_C R31, RZ, R30, RZ ;  /* 0x0000001eff1f723e */ /* 0x000fe400048070ff */
[----:B------:R-:W-:-:S03]  /*3310*/  PRMT R30, RZ, 0x7610, R30 ;  /* 0x00007610ff1e7816 */ /* 0x000fc6000000001e */
[----:B------:R1:W-:Y:S01]  /*3320*/  @!P5 STG.E.U8 desc[UR16][R12.64], R31 ;  /* 0x0000001f0c00d986 */ /* 0x0003e2000c101110 */
[----:B------:R-:W-:Y:S05]  /*3330*/  @P4 BRA `(.L_x_42) ;  /* 0x0000000000044947 */ /* 0x000fea0003800000 */
[----:B------:R2:W5:Y:S02]  /*3340*/  LDG.E.U8 R30, desc[UR16][R6.64+0x1] ;  /* 0x00000110061e7981 */ /* 0x000564000c1e1100 */
.L_x_42:
[----:B------:R-:W-:Y:S05]  /*3350*/  BSYNC B1 ;  /* 0x0000000000017941 */ /* 0x000fea0003800000 */
.L_x_41:
[----:B-----5:R-:W-:Y:S01]  /*3360*/  LOP3.LUT R30, R30, 0xff, RZ, 0xc0, !PT ;  /* 0x000000ff1e1e7812 */ /* 0x020fe200078ec0ff */
[----:B------:R-:W-:Y:S01]  /*3370*/  BSSY B1, `(.L_x_43) ;  /* 0x0000013000017945 */ /* 0x000fe20003800000 */
[----:B-1----:R-:W-:Y:S02]  /*3380*/  IADD3 R31, P2, R35, 0x8, RZ ;  /* 0x00000008231f7810 */ /* 0x002fe40007f5e0ff */
[----:B------:R-:W-:-:S03]  /*3390*/  F2FP.F16.E4M3.UNPACK_B R30, R30 ;  /* 0x0000001eff1e723e */ /* 0x000fc600020006ff */
[----:B------:R-:W-:Y:S01]  /*33a0*/  IMAD.X R24, RZ, RZ, R25, P2 ;  /* 0x000000ffff187224 */ /* 0x000fe200010e0619 */
[----:B------:R-:W-:Y:S01]  /*33b0*/  ISETP.GE.AND P2, PT, R33, 0x9, PT ;  /* 0x000000092100780c */ /* 0x000fe20003f46270 */
[----:B------:R-:W-:Y:S02]  /*33c0*/  HADD2.F32 R30, -RZ, R30.H0_H0 ;  /* 0x2000001eff1e7230 */ /* 0x000fe40000004100 */
[----:B------:R-:W-:Y:S01]  /*33d0*/  IMAD R24, R24, UR6, RZ ;  /* 0x0000000618187c24 */ /* 0x000fe2000f8e02ff */
[----:B------:R-:W-:Y:S01]  /*33e0*/  ISETP.LT.OR P5, PT, R27, 0x1, !P2 ;  /* 0x000000011b00780c */ /* 0x000fe200057a1670 */
[----:B------:R-:W-:-:S04]  /*33f0*/  IMAD.WIDE.U32 R28, R31, UR6, R28 ;  /* 0x000000061f1c7c25 */ /* 0x000fc8000f8e001c */
[----:B------:R-:W-:Y:S01]  /*3400*/  FMUL R25, R30, R9 ;  /* 0x000000091e197220 */ /* 0x000fe20000400000 */
[----:B------:R-:W-:-:S03]  /*3410*/  IMAD R31, R31, UR7, R24 ;  /* 0x000000071f1f7c24 */ /* 0x000fc6000f8e0218 */
[----:B------:R-:W-:Y:S01]  /*3420*/  FFMA R25, R140, R8, R25 ;  /* 0x000000088c197223 */ /* 0x000fe20000000019 */
[----:B------:R-:W-:Y:S02]  /*3430*/  IADD3 R24, P6, R28, UR10, RZ ;  /* 0x0000000a1c187c10 */ /* 0x000fe4000ffde0ff */
[----:B------:R-:W-:Y:S02]  /*3440*/  PRMT R28, RZ, 0x7610, R28 ;  /* 0x00007610ff1c7816 */ /* 0x000fe4000000001c */
[----:B------:R-:W-:Y:S02]  /*3450*/  F2FP.SATFINITE.E4M3.F32.PACK_AB_MERGE_C R33, RZ, R25, RZ ;  /* 0x00000019ff21723e */ /* 0x000fe400048070ff */
[----:B------:R-:W-:-:S03]  /*3460*/  IADD3.X R25, R29, UR11, R31, P6, !PT ;  /* 0x0000000b1d197c10 */ /* 0x000fc6000b7fe41f */
[----:B------:R1:W-:Y:S01]  /*3470*/  @!P4 STG.E.U8 desc[UR16][R12.64+0x1], R33 ;  /* 0x000001210c00c986 */ /* 0x0003e2000c101110 */
[----:B------:R-:W-:Y:S05]  /*3480*/  @P5 BRA `(.L_x_44) ;  /* 0x0000000000045947 */ /* 0x000fea0003800000 */
[----:B------:R3:W5:Y:S02]  /*3490*/  LDG.E.U8 R28, desc[UR16][R24.64] ;  /* 0x00000010181c7981 */ /* 0x000764000c1e1100 */
.L_x_44:
[----:B------:R-:W-:Y:S05]  /*34a0*/  BSYNC B1 ;  /* 0x0000000000017941 */ /* 0x000fea0003800000 */
.L_x_43:
[----:B-----5:R-:W-:Y:S01]  /*34b0*/  LOP3.LUT R28, R28, 0xff, RZ, 0xc0, !PT ;  /* 0x000000ff1c1c7812 */ /* 0x020fe200078ec0ff */
[----:B------:R-:W-:Y:S01]  /*34c0*/  BSSY B1, `(.L_x_45) ;  /* 0x000000b000017945 */ /* 0x000fe20003800000 */
[----:B------:R-:W-:Y:S02]  /*34d0*/  ISETP.LT.OR P4, PT, R27, 0x2, !P2 ;  /* 0x000000021b00780c */ /* 0x000fe40005781670 */
[----:B------:R-:W-:-:S05]  /*34e0*/  F2FP.F16.E4M3.UNPACK_B R28, R28 ;  /* 0x0000001cff1c723e */ /* 0x000fca00020006ff */
[----:B------:R-:W-:-:S05]  /*34f0*/  HADD2.F32 R28, -RZ, R28.H0_H0 ;  /* 0x2000001cff1c7230 */ /* 0x000fca0000004100 */
[----:B------:R-:W-:-:S04]  /*3500*/  FMUL R28, R28, R9 ;  /* 0x000000091c1c7220 */ /* 0x000fc80000400000 */
[----:B------:R-:W-:-:S05]  /*3510*/  FFMA R28, R139, R8, R28 ;  /* 0x000000088b1c7223 */ /* 0x000fca000000001c */
[----:B------:R-:W-:Y:S02]  /*3520*/  F2FP.SATFINITE.E4M3.F32.PACK_AB_MERGE_C R29, RZ, R28, RZ ;  /* 0x0000001cff1d723e */ /* 0x000fe400048070ff */
[----:B------:R-:W-:-:S03]  /*3530*/  PRMT R28, RZ, 0x7610, R28 ;  /* 0x00007610ff1c7816 */ /* 0x000fc6000000001c */
[----:B------:R4:W-:Y:S01]  /*3540*/  @!P5 STG.E.U8 desc[UR16][R10.64], R29 ;  /* 0x0000001d0a00d986 */ /* 0x0009e2000c101110 */
[----:B------:R-:W-:Y:S05]  /*3550*/  @P4 BRA `(.L_x_46) ;  /* 0x0000000000044947 */ /* 0x000fea0003800000 */
[----:B------:R0:W5:Y:S02]  /*3560*/  LDG.E.U8 R28, desc[UR16][R24.64+0x1] ;  /* 0x00000110181c7981 */ /* 0x000164000c1e1100 */
.L_x_46:
[----:B------:R-:W-:Y:S05]  /*3570*/  BSYNC B1 ;  /* 0x0000000000017941 */ /* 0x000fea0003800000 */
.L_x_45:
[----:B-----5:R-:W-:Y:S01]  /*3580*/  LOP3.LUT R28, R28, 0xff, RZ, 0xc0, !PT ;  /* 0x000000ff1c1c7812 */ /* 0x020fe200078ec0ff */
[----:B------:R-:W-:Y:S01]  /*3590*/  BSSY B1, `(.L_x_47) ;  /* 0x000000b000017945 */ /* 0x000fe20003800000 */
[----:B------:R-:W-:Y:S02]  /*35a0*/  ISETP.LT.OR P5, PT, R27, 0x9, !P1 ;  /* 0x000000091b00780c */ /* 0x000fe40004fa1670 */
[----:B------:R-:W-:-:S05]  /*35b0*/  F2FP.F16.E4M3.UNPACK_B R28, R28 ;  /* 0x0000001cff1c723e */ /* 0x000fca00020006ff */
[----:B------:R-:W-:-:S05]  /*35c0*/  HADD2.F32 R28, -RZ, R28.H0_H0 ;  /* 0x2000001cff1c7230 */ /* 0x000fca0000004100 */
[----:B----4-:R-:W-:Y:S01]  /*35d0*/  FMUL R29, R28, R9 ;  /* 0x000000091c1d7220 */ /* 0x010fe20000400000 */
[----:B------:R-:W-:-:S03]  /*35e0*/  PRMT R28, RZ, 0x7610, R28 ;  /* 0x00007610ff1c7816 */ /* 0x000fc6000000001c */
[----:B------:R-:W-:-:S05]  /*35f0*/  FFMA R29, R138, R8, R29 ;  /* 0x000000088a1d7223 */ /* 0x000fca000000001d */
[----:B------:R-:W-:-:S05]  /*3600*/  F2FP.SATFINITE.E4M3.F32.PACK_AB_MERGE_C R29, RZ, R29, RZ ;  /* 0x0000001dff1d723e */ /* 0x000fca00048070ff */
[----:B------:R4:W-:Y:S01]  /*3610*/  @!P4 STG.E.U8 desc[UR16][R10.64+0x1], R29 ;  /* 0x0000011d0a00c986 */ /* 0x0009e2000c101110 */
[----:B------:R-:W-:Y:S05]  /*3620*/  @P5 BRA `(.L_x_48) ;  /* 0x0000000000045947 */ /* 0x000fea0003800000 */
[----:B------:R0:W5:Y:S02]  /*3630*/  LDG.E.U8 R28, desc[UR16][R6.64+0x8] ;  /* 0x00000810061c7981 */ /* 0x000164000c1e1100 */
.L_x_48:
[----:B------:R-:W-:Y:S05]  /*3640*/  BSYNC B1 ;  /* 0x0000000000017941 */ /* 0x000fea0003800000 */
.L_x_47:
[----:B-----5:R-:W-:Y:S01]  /*3650*/  LOP3.LUT R28, R28, 0xff, RZ, 0xc0, !PT ;  /* 0x000000ff1c1c7812 */ /* 0x020fe200078ec0ff */
[----:B------:R-:W-:Y:S01]  /*3660*/  BSSY B1, `(.L_x_49) ;  /* 0x000000b000017945 */ /* 0x000fe20003800000 */
[----:B------:R-:W-:Y:S02]  /*3670*/  ISETP.LT.OR P4, PT, R27, 0xa, !P1 ;  /* 0x0000000a1b00780c */ /* 0x000fe40004f81670 */
[----:B------:R-:W-:-:S05]  /*3680*/  F2FP.F16.E4M3.UNPACK_B R28, R28 ;  /* 0x0000001cff1c723e */ /* 0x000fca00020006ff */
[----:B------:R-:W-:-:S05]  /*3690*/  HADD2.F32 R28, -RZ, R28.H0_H0 ;  /* 0x2000001cff1c7230 */ /* 0x000fca0000004100 */
[----:B------:R-:W-:-:S04]  /*36a0*/  FMUL R28, R28, R9 ;  /* 0x000000091c1c7220 */ /* 0x000fc80000400000 */
[----:B------:R-:W-:-:S05]  /*36b0*/  FFMA R28, R137, R8, R28 ;  /* 0x00000008891c7223 */ /* 0x000fca000000001c */
[----:B----4-:R-:W-:Y:S02]  /*36c0*/  F2FP.SATFINITE.E4M3.F32.PACK_AB_MERGE_C R29, RZ, R28, RZ ;  /* 0x0000001cff1d723e */ /* 0x010fe400048070ff */
[----:B------:R-:W-:-:S03]  /*36d0*/  PRMT R28, RZ, 0x7610, R28 ;  /* 0x00007610ff1c7816 */ /* 0x000fc6000000001c */
[----:B------:R4:W-:Y:S01]  /*36e0*/  @!P5 STG.E.U8 desc[UR16][R12.64+0x8], R29 ;  /* 0x0000081d0c00d986 */ /* 0x0009e2000c101110 */
[----:B------:R-:W-:Y:S05]  /*36f0*/  @P4 BRA `(.L_x_50) ;  /* 0x0000000000044947 */ /* 0x000fea0003800000 */
[----:B------:R0:W5:Y:S02]  /*3700*/  LDG.E.U8 R28, desc[UR16][R6.64+0x9] ;  /* 0x00000910061c7981 */ /* 0x000164000c1e1100 */
.L_x_50:
[----:B------:R-:W-:Y:S05]  /*3710*/  BSYNC B1 ;  /* 0x0000000000017941 */ /* 0x000fea0003800000 */
.L_x_49:
        /* <DEDUP_REMOVED lines=12> */
.L_x_52:
[----:B------:R-:W-:Y:S05]  /*37e0*/  BSYNC B1 ;  /* 0x0000000000017941 */ /* 0x000fea0003800000 */
.L_x_51:
        /* <DEDUP_REMOVED lines=12> */
.L_x_54:
[----:B------:R-:W-:Y:S05]  /*38b0*/  BSYNC B1 ;  /* 0x0000000000017941 */ /* 0x000fea0003800000 */
.L_x_53:
        /* <DEDUP_REMOVED lines=12> */
.L_x_56:
[----:B------:R-:W-:Y:S05]  /*3980*/  BSYNC B1 ;  /* 0x0000000000017941 */ /* 0x000fea0003800000 */
.L_x_55:
        /* <DEDUP_REMOVED lines=12> */
.L_x_58:
[----:B------:R-:W-:Y:S05]  /*3a50*/  BSYNC B1 ;  /* 0x0000000000017941 */ /* 0x000fea0003800000 */
.L_x_57:
        /* <DEDUP_REMOVED lines=12> */
.L_x_60:
[----:B------:R-:W-:Y:S05]  /*3b20*/  BSYNC B1 ;  /* 0x0000000000017941 */ /* 0x000fea0003800000 */
.L_x_59:
        /* <DEDUP_REMOVED lines=12> */
.L_x_62:
[----:B------:R-:W-:Y:S05]  /*3bf0*/  BSYNC B1 ;  /* 0x0000000000017941 */ /* 0x000fea0003800000 */
.L_x_61:
        /* <DEDUP_REMOVED lines=12> */
.L_x_64:
[----:B------:R-:W-:Y:S05]  /*3cc0*/  BSYNC B1 ;  /* 0x0000000000017941 */ /* 0x000fea0003800000 */
.L_x_63:
        /* <DEDUP_REMOVED lines=12> */
.L_x_66:
[----:B------:R-:W-:Y:S05]  /*3d90*/  BSYNC B1 ;  /* 0x0000000000017941 */ /* 0x000fea0003800000 */
.L_x_65:
        /* <DEDUP_REMOVED lines=12> */
.L_x_68:
[----:B------:R-:W-:Y:S05]  /*3e60*/  BSYNC B1 ;  /* 0x0000000000017941 */ /* 0x000fea0003800000 */
.L_x_67:
        /* <DEDUP_REMOVED lines=12> */
.L_x_70:
[----:B------:R-:W-:Y:S05]  /*3f30*/  BSYNC B1 ;  /* 0x0000000000017941 */ /* 0x000fea0003800000 */
.L_x_69:
        /* <DEDUP_REMOVED lines=12> */
.L_x_72:
[----:B------:R-:W-:Y:S05]  /*4000*/  BSYNC B1 ;  /* 0x0000000000017941 */ /* 0x000fea0003800000 */
.L_x_71:
        /* <DEDUP_REMOVED lines=12> */
.L_x_74:
[----:B------:R-:W-:Y:S05]  /*40d0*/  BSYNC B1 ;  /* 0x0000000000017941 */ /* 0x000fea0003800000 */
.L_x_73:
        /* <DEDUP_REMOVED lines=12> */
.L_x_76:
[----:B------:R-:W-:Y:S05]  /*41a0*/  BSYNC B1 ;  /* 0x0000000000017941 */ /* 0x000fea0003800000 */
.L_x_75:
        /* <DEDUP_REMOVED lines=12> */
.L_x_78:
[----:B------:R-:W-:Y:S05]  /*4270*/  BSYNC B1 ;  /* 0x0000000000017941 */ /* 0x000fea0003800000 */
.L_x_77:
        /* <DEDUP_REMOVED lines=12> */
.L_x_80:
[----:B------:R-:W-:Y:S05]  /*4340*/  BSYNC B1 ;  /* 0x0000000000017941 */ /* 0x000fea0003800000 */
.L_x_79:
        /* <DEDUP_REMOVED lines=12> */
.L_x_82:
[----:B------:R-:W-:Y:S05]  /*4410*/  BSYNC B1 ;  /* 0x0000000000017941 */ /* 0x000fea0003800000 */
.L_x_81:
        /* <DEDUP_REMOVED lines=12> */
.L_x_84:
[----:B------:R-:W-:Y:S05]  /*44e0*/  BSYNC B1 ;  /* 0x0000000000017941 */ /* 0x000fea0003800000 */
.L_x_83:
        /* <DEDUP_REMOVED lines=12> */
.L_x_86:
[----:B------:R-:W-:Y:S05]  /*45b0*/  BSYNC B1 ;  /* 0x0000000000017941 */ /* 0x000fea0003800000 */
.L_x_85:
        /* <DEDUP_REMOVED lines=12> */
.L_x_88:
[----:B------:R-:W-:Y:S05]  /*4680*/  BSYNC B1 ;  /* 0x0000000000017941 */ /* 0x000fea0003800000 */
.L_x_87:
        /* <DEDUP_REMOVED lines=12> */
.L_x_90:
[----:B------:R-:W-:Y:S05]  /*4750*/  BSYNC B1 ;  /* 0x0000000000017941 */ /* 0x000fea0003800000 */
.L_x_89:
        /* <DEDUP_REMOVED lines=12> */
.L_x_92:
[----:B------:R-:W-:Y:S05]  /*4820*/  BSYNC B1 ;  /* 0x0000000000017941 */ /* 0x000fea0003800000 */
.L_x_91:
        /* <DEDUP_REMOVED lines=12> */
.L_x_94:
[----:B------:R-:W-:Y:S05]  /*48f0*/  BSYNC B1 ;  /* 0x0000000000017941 */ /* 0x000fea0003800000 */
.L_x_93:
        /* <DEDUP_REMOVED lines=12> */
.L_x_96:
[----:B------:R-:W-:Y:S05]  /*49c0*/  BSYNC B1 ;  /* 0x0000000000017941 */ /* 0x000fea0003800000 */
.L_x_95:
        /* <DEDUP_REMOVED lines=12> */
.L_x_98:
[----:B------:R-:W-:Y:S05]  /*4a90*/  BSYNC B1 ;  /* 0x0000000000017941 */ /* 0x000fea0003800000 */
.L_x_97:
        /* <DEDUP_REMOVED lines=12> */
.L_x_100:
[----:B------:R-:W-:Y:S05]  /*4b60*/  BSYNC B1 ;  /* 0x0000000000017941 */ /* 0x000fea0003800000 */
.L_x_99:
        /* <DEDUP_REMOVED lines=12> */
.L_x_102:
[----:B------:R-:W-:Y:S05]  /*4c30*/  BSYNC B1 ;  /* 0x0000000000017941 */ /* 0x000fea0003800000 */
.L_x_101:
        /* <DEDUP_REMOVED lines=12> */
.L_x_104:
[----:B------:R-:W-:Y:S05]  /*4d00*/  BSYNC B1 ;  /* 0x0000000000017941 */ /* 0x000fea0003800000 */
.L_x_103:
        /* <DEDUP_REMOVED lines=12> */
.L_x_106:
[----:B------:R-:W-:Y:S05]  /*4dd0*/  BSYNC B1 ;  /* 0x0000000000017941 */ /* 0x000fea0003800000 */
.L_x_105:
        /* <DEDUP_REMOVED lines=12> */
.L_x_108:
[----:B------:R-:W-:Y:S05]  /*4ea0*/  BSYNC B1 ;  /* 0x0000000000017941 */ /* 0x000fea0003800000 */
.L_x_107:
        /* <DEDUP_REMOVED lines=12> */
.L_x_110:
[----:B------:R-:W-:Y:S05]  /*4f70*/  BSYNC B1 ;  /* 0x0000000000017941 */ /* 0x000fea0003800000 */
.L_x_109:
        /* <DEDUP_REMOVED lines=12> */
.L_x_112:
[----:B------:R-:W-:Y:S05]  /*5040*/  BSYNC B1 ;  /* 0x0000000000017941 */ /* 0x000fea0003800000 */
.L_x_111:
        /* <DEDUP_REMOVED lines=12> */
.L_x_114:
[----:B------:R-:W-:Y:S05]  /*5110*/  BSYNC B1 ;  /* 0x0000000000017941 */ /* 0x000fea0003800000 */
.L_x_113:
        /* <DEDUP_REMOVED lines=12> */
.L_x_116:
[----:B------:R-:W-:Y:S05]  /*51e0*/  BSYNC B1 ;  /* 0x0000000000017941 */ /* 0x000fea0003800000 */
.L_x_115:
        /* <DEDUP_REMOVED lines=12> */
.L_x_118:
[----:B------:R-:W-:Y:S05]  /*52b0*/  BSYNC B1 ;  /* 0x0000000000017941 */ /* 0x000fea0003800000 */
.L_x_117:
        /* <DEDUP_REMOVED lines=12> */
.L_x_120:
[----:B------:R-:W-:Y:S05]  /*5380*/  BSYNC B1 ;  /* 0x0000000000017941 */ /* 0x000fea0003800000 */
.L_x_119:
        /* <DEDUP_REMOVED lines=12> */
.L_x_122:
[----:B------:R-:W-:Y:S05]  /*5450*/  BSYNC B1 ;  /* 0x0000000000017941 */ /* 0x000fea0003800000 */
.L_x_121:
        /* <DEDUP_REMOVED lines=12> */
.L_x_124:
[----:B------:R-:W-:Y:S05]  /*5520*/  BSYNC B1 ;  /* 0x0000000000017941 */ /* 0x000fea0003800000 */
.L_x_123:
        /* <DEDUP_REMOVED lines=12> */
.L_x_126:
[----:B------:R-:W-:Y:S05]  /*55f0*/  BSYNC B1 ;  /* 0x0000000000017941 */ /* 0x000fea0003800000 */
.L_x_125:
        /* <DEDUP_REMOVED lines=12> */
.L_x_128:
[----:B------:R-:W-:Y:S05]  /*56c0*/  BSYNC B1 ;  /* 0x0000000000017941 */ /* 0x000fea0003800000 */
.L_x_127:
        /* <DEDUP_REMOVED lines=12> */
.L_x_130:
[----:B------:R-:W-:Y:S05]  /*5790*/  BSYNC B1 ;  /* 0x0000000000017941 */ /* 0x000fea0003800000 */
.L_x_129:
        /* <DEDUP_REMOVED lines=12> */
.L_x_132:
[----:B------:R-:W-:Y:S05]  /*5860*/  BSYNC B1 ;  /* 0x0000000000017941 */ /* 0x000fea0003800000 */
.L_x_131:
        /* <DEDUP_REMOVED lines=12> */
.L_x_134:
[----:B------:R-:W-:Y:S05]  /*5930*/  BSYNC B1 ;  /* 0x0000000000017941 */ /* 0x000fea0003800000 */
.L_x_133:
        /* <DEDUP_REMOVED lines=12> */
.L_x_136:
[----:B------:R-:W-:Y:S05]  /*5a00*/  BSYNC B1 ;  /* 0x0000000000017941 */ /* 0x000fea0003800000 */
.L_x_135:
        /* <DEDUP_REMOVED lines=12> */
.L_x_138:
[----:B------:R-:W-:Y:S05]  /*5ad0*/  BSYNC B1 ;  /* 0x0000000000017941 */ /* 0x000fea0003800000 */
.L_x_137:
        /* <DEDUP_REMOVED lines=12> */
.L_x_140:
[----:B------:R-:W-:Y:S05]  /*5ba0*/  BSYNC B1 ;  /* 0x0000000000017941 */ /* 0x000fea0003800000 */
.L_x_139:
        /* <DEDUP_REMOVED lines=12> */
.L_x_142:
[----:B------:R-:W-:Y:S05]  /*5c70*/  BSYNC B1 ;  /* 0x0000000000017941 */ /* 0x000fea0003800000 */
.L_x_141:
        /* <DEDUP_REMOVED lines=12> */
.L_x_144:
[----:B------:R-:W-:Y:S05]  /*5d40*/  BSYNC B1 ;  /* 0x0000000000017941 */ /* 0x000fea0003800000 */
.L_x_143:
        /* <DEDUP_REMOVED lines=12> */
.L_x_146:
[----:B------:R-:W-:Y:S05]  /*5e10*/  BSYNC B1 ;  /* 0x0000000000017941 */ /* 0x000fea0003800000 */
.L_x_145:
        /* <DEDUP_REMOVED lines=12> */
.L_x_148:
[----:B------:R-:W-:Y:S05]  /*5ee0*/  BSYNC B1 ;  /* 0x0000000000017941 */ /* 0x000fea0003800000 */
.L_x_147:
[----:B-----5:R-:W-:Y:S01]  /*5ef0*/  LOP3.LUT R28, R28, 0xff, RZ, 0xc0, !PT ;  /* 0x000000ff1c1c7812 */ /* 0x020fe200078ec0ff */
[----:B------:R-:W-:Y:S01]  /*5f00*/  BSSY B1, `(.L_x_149) ;  /* 0x000000b000017945 */ /* 0x000fe20003800000 */
[----:B------:R-:W-:Y:S02]  /*5f10*/  ISETP.LT.OR P4, PT, R27, 0x6a, !P2 ;  /* 0x0000006a1b00780c */ /* 0x000fe40005781670 */
[----:B------:R-:W-:-:S05]  /*5f20*/  F2FP.F16.E4M3.UNPACK_B R28, R28 ;  /* 0x0000001cff1c723e */ /* 0x000fca00020006ff */
[----:B------:R-:W-:-:S05]  /*5f30*/  HADD2.F32 R28, -RZ, R28.H0_H0 ;  /* 0x2000001cff1c7230 */ /* 0x000fca0000004100 */
[----:B------:R-:W-:-:S04]  /*5f40*/  FMUL R28, R28, R9 ;  /* 0x000000091c1c7220 */ /* 0x000fc80000400000 */
[----:B------:R-:W-:Y:S01]  /*5f50*/  FFMA R28, R23, R8, R28 ;  /* 0x00000008171c7223 */ /* 0x000fe2000000001c */
[----:B------:R-:W-:-:S04]  /*5f60*/  PRMT R23, RZ, 0x7610, R23 ;  /* 0x00007610ff177816 */ /* 0x000fc80000000017 */
[----:B----4-:R-:W-:-:S05]  /*5f70*/  F2FP.SATFINITE.E4M3.F32.PACK_AB_MERGE_C R29, RZ, R28, RZ ;  /* 0x0000001cff1d723e */ /* 0x010fca00048070ff */
[----:B------:R4:W-:Y:S01]  /*5f80*/  @!P5 STG.E.U8 desc[UR16][R10.64+0x68], R29 ;  /* 0x0000681d0a00d986 */ /* 0x0009e2000c101110 */
[----:B------:R-:W-:Y:S05]  /*5f90*/  @P4 BRA `(.L_x_150) ;  /* 0x0000000000044947 */ /* 0x000fea0003800000 */
[----:B------:R0:W5:Y:S02]  /*5fa0*/  LDG.E.U8 R23, desc[UR16][R24.64+0x69] ;  /* 0x0000691018177981 */ /* 0x000164000c1e1100 */
.L_x_150:
[----:B------:R-:W-:Y:S05]  /*5fb0*/  BSYNC B1 ;  /* 0x0000000000017941 */ /* 0x000fea0003800000 */
.L_x_149:
        /* <DEDUP_REMOVED lines=8> */
[----:B------:R-:W-:-:S05]  /*6040*/  F2FP.SATFINITE.E4M3.F32.PACK_AB_MERGE_C R23, RZ, R23, RZ ;  /* 0x00000017ff17723e */ /* 0x000fca00048070ff */
[----:B------:R0:W-:Y:S01]  /*6050*/  @!P4 STG.E.U8 desc[UR16][R10.64+0x69], R23 ;  /* 0x000069170a00c986 */ /* 0x0001e2000c101110 */
[----:B------:R-:W-:Y:S05]  /*6060*/  @P5 BRA `(.L_x_152) ;  /* 0x0000000000045947 */ /* 0x000fea0003800000 */
[----:B------:R0:W5:Y:S02]  /*6070*/  LDG.E.U8 R22, desc[UR16][R6.64+0x70] ;  /* 0x0000701006167981 */ /* 0x000164000c1e1100 */
.L_x_152:
[----:B------:R-:W-:Y:S05]  /*6080*/  BSYNC B1 ;  /* 0x0000000000017941 */ /* 0x000fea0003800000 */
.L_x_151:
        /* <DEDUP_REMOVED lines=8> */
[----:B0-----:R-:W-:-:S05]  /*6110*/  F2FP.SATFINITE.E4M3.F32.PACK_AB_MERGE_C R23, RZ, R22, RZ ;  /* 0x00000016ff17723e */ /* 0x001fca00048070ff */
[----:B------:R0:W-:Y:S01]  /*6120*/  @!P5 STG.E.U8 desc[UR16][R12.64+0x70], R23 ;  /* 0x000070170c00d986 */ /* 0x0001e2000c101110 */
[----:B------:R-:W-:Y:S05]  /*6130*/  @P4 BRA `(.L_x_154) ;  /* 0x0000000000044947 */ /* 0x000fea0003800000 */
[----:B------:R0:W5:Y:S02]  /*6140*/  LDG.E.U8 R21, desc[UR16][R6.64+0x71] ;  /* 0x0000711006157981 */ /* 0x000164000c1e1100 */
.L_x_154:
[----:B------:R-:W-:Y:S05]  /*6150*/  BSYNC B1 ;  /* 0x0000000000017941 */ /* 0x000fea0003800000 */
.L_x_153:
        /* <DEDUP_REMOVED lines=12> */
.L_x_156:
[----:B------:R-:W-:Y:S05]  /*6220*/  BSYNC B1 ;  /* 0x0000000000017941 */ /* 0x000fea0003800000 */
.L_x_155:
        /* <DEDUP_REMOVED lines=12> */
.L_x_158:
[----:B------:R-:W-:Y:S05]  /*62f0*/  BSYNC B1 ;  /* 0x0000000000017941 */ /* 0x000fea0003800000 */
.L_x_157:
        /* <DEDUP_REMOVED lines=12> */
.L_x_160:
[----:B------:R-:W-:Y:S05]  /*63c0*/  BSYNC B1 ;  /* 0x0000000000017941 */ /* 0x000fea0003800000 */
.L_x_159:
        /* <DEDUP_REMOVED lines=12> */
.L_x_162:
[----:B------:R-:W-:Y:S05]  /*6490*/  BSYNC B1 ;  /* 0x0000000000017941 */ /* 0x000fea0003800000 */
.L_x_161:
[----:B-----5:R-:W-:Y:S01]  /*64a0*/  LOP3.LUT R15, R15, 0xff, RZ, 0xc0, !PT ;  /* 0x000000ff0f0f7812 */ /* 0x020fe200078ec0ff */
[----:B------:R-:W-:Y:S01]  /*64b0*/  BSSY B1, `(.L_x_163) ;  /* 0x000000b000017945 */ /* 0x000fe20003800000 */
[----:B------:R-:W-:Y:S02]  /*64c0*/  ISETP.LT.OR P4, PT, R27, 0x79, !P2 ;  /* 0x000000791b00780c */ /* 0x000fe40005781670 */
[----:B------:R-:W-:-:S05]  /*64d0*/  F2FP.F16.E4M3.UNPACK_B R15, R15 ;  /* 0x0000000fff0f723e */ /* 0x000fca00020006ff */
[----:B0-2---:R-:W-:-:S05]  /*64e0*/  HADD2.F32 R6, -RZ, R15.H0_H0 ;  /* 0x2000000fff067230 */ /* 0x005fca0000004100 */
[----:B------:R-:W-:Y:S01]  /*64f0*/  FMUL R7, R6, R9 ;  /* 0x0000000906077220 */ /* 0x000fe20000400000 */
[----:B------:R-:W-:-:S03]  /*6500*/  PRMT R6, RZ, 0x7610, R6 ;  /* 0x00007610ff067816 */ /* 0x000fc60000000006 */
[----:B------:R-:W-:-:S05]  /*6510*/  FFMA R7, R14, R8, R7 ;  /* 0x000000080e077223 */ /* 0x000fca0000000007 */
[----:B------:R-:W-:-:S05]  /*6520*/  F2FP.SATFINITE.E4M3.F32.PACK_AB_MERGE_C R7, RZ, R7, RZ ;  /* 0x00000007ff07723e */ /* 0x000fca00048070ff */
[----:B------:R0:W-:Y:S01]  /*6530*/  @!P1 STG.E.U8 desc[UR16][R12.64+0x79], R7 ;  /* 0x000079070c009986 */ /* 0x0001e2000c101110 */
[----:B------:R-:W-:Y:S05]  /*6540*/  @P4 BRA `(.L_x_164) ;  /* 0x0000000000044947 */ /* 0x000fea0003800000 */
[----:B------:R2:W5:Y:S02]  /*6550*/  LDG.E.U8 R6, desc[UR16][R24.64+0x78] ;  /* 0x0000781018067981 */ /* 0x000564000c1e1100 */
.L_x_164:
[----:B------:R-:W-:Y:S05]  /*6560*/  BSYNC B1 ;  /* 0x0000000000017941 */ /* 0x000fea0003800000 */
.L_x_163:
[----:B-----5:R-:W-:Y:S01]  /*6570*/  LOP3.LUT R6, R6, 0xff, RZ, 0xc0, !PT ;  /* 0x000000ff06067812 */ /* 0x020fe200078ec0ff */
[----:B------:R-:W-:Y:S01]  /*6580*/  BSSY B1, `(.L_x_165) ;  /* 0x000000b000017945 */ /* 0x000fe20003800000 */
[----:B------:R-:W-:Y:S02]  /*6590*/  ISETP.LT.OR P2, PT, R27, 0x7a, !P2 ;  /* 0x0000007a1b00780c */ /* 0x000fe40005741670 */
[----:B------:R-:W-:-:S05]  /*65a0*/  F2FP.F16.E4M3.UNPACK_B R6, R6 ;  /* 0x00000006ff06723e */ /* 0x000fca00020006ff */
[----:B------:R-:W-:-:S05]  /*65b0*/  HADD2.F32 R6, -RZ, R6.H0_H0 ;  /* 0x20000006ff067230 */ /* 0x000fca0000004100 */
[----:B------:R-:W-:-:S04]  /*65c0*/  FMUL R6, R6, R9 ;  /* 0x0000000906067220 */ /* 0x000fc80000400000 */
[----:B------:R-:W-:-:S05]  /*65d0*/  FFMA R6, R17, R8, R6 ;  /* 0x0000000811067223 */ /* 0x000fca0000000006 */
[----:B0-----:R-:W-:Y:S02]  /*65e0*/  F2FP.SATFINITE.E4M3.F32.PACK_AB_MERGE_C R7, RZ, R6, RZ ;  /* 0x00000006ff07723e */ /* 0x001fe400048070ff */
[----:B------:R-:W-:-:S03]  /*65f0*/  PRMT R6, RZ, 0x7610, R6 ;  /* 0x00007610ff067816 */ /* 0x000fc60000000006 */
[----:B------:R0:W-:Y:S01]  /*6600*/  @!P4 STG.E.U8 desc[UR16][R10.64+0x78], R7 ;  /* 0x000078070a00c986 */ /* 0x0001e2000c101110 */
[----:B------:R-:W-:Y:S05]  /*6610*/  @P2 BRA `(.L_x_166) ;  /* 0x0000000000042947 */ /* 0x000fea0003800000 */
[----:B------:R0:W5:Y:S02]  /*6620*/  LDG.E.U8 R6, desc[UR16][R24.64+0x79] ;  /* 0x0000791018067981 */ /* 0x000164000c1e1100 */
.L_x_166:
[----:B------:R-:W-:Y:S05]  /*6630*/  BSYNC B1 ;  /* 0x0000000000017941 */ /* 0x000fea0003800000 */
.L_x_165:
[----:B------:R-:W-:Y:S05]  /*6640*/  @P2 BRA `(.L_x_167) ;  /* 0x0000001000282947 */ /* 0x000fea0003800000 */
[----:B-----5:R-:W-:-:S04]  /*6650*/  LOP3.LUT R6, R6, 0xff, RZ, 0xc0, !PT ;  /* 0x000000ff06067812 */ /* 0x020fc800078ec0ff */
[----:B------:R-:W-:-:S05]  /*6660*/  F2FP.F16.E4M3.UNPACK_B R6, R6 ;  /* 0x00000006ff06723e */ /* 0x000fca00020006ff */
[----:B------:R-:W-:-:S05]  /*6670*/  HADD2.F32 R6, -RZ, R6.H0_H0 ;  /* 0x20000006ff067230 */ /* 0x000fca0000004100 */
[----:B0-----:R-:W-:-:S04]  /*6680*/  FMUL R7, R6, R9 ;  /* 0x0000000906077220 */ /* 0x001fc80000400000 */
[----:B------:R-:W-:-:S05]  /*6690*/  FFMA R7, R16, R8, R7 ;  /* 0x0000000810077223 */ /* 0x000fca0000000007 */
[----:B------:R-:W-:-:S05]  /*66a0*/  F2FP.SATFINITE.E4M3.F32.PACK_AB_MERGE_C R7, RZ, R7, RZ ;  /* 0x00000007ff07723e */ /* 0x000fca00048070ff */
[----:B------:R0:W-:Y:S01]  /*66b0*/  STG.E.U8 desc[UR16][R10.64+0x79], R7 ;  /* 0x000079070a007986 */ /* 0x0001e2000c101110 */
[----:B------:R-:W-:Y:S05]  /*66c0*/  BRA `(.L_x_167) ;  /* 0x0000001000087947 */ /* 0x000fea0003800000 */
.L_x_38:
[----:B------:R-:W-:Y:S01]  /*66d0*/  ISETP.GE.AND P2, PT, R33, 0x1, PT ;  /* 0x000000012100780c */ /* 0x000fe20003f46270 */
[-C--:B--2---:R-:W-:Y:S01]  /*66e0*/  FMUL R141, R141, R8.reuse ;  /* 0x000000088d8d7220 */ /* 0x084fe20000400000 */
[-C--:B------:R-:W-:Y:S01]  /*66f0*/  FMUL R140, R140, R8.reuse ;  /* 0x000000088c8c7220 */ /* 0x080fe20000400000 */
[----:B------:R-:W-:Y:S01]  /*6700*/  ISETP.GE.AND P1, PT, R33, 0x9, PT ;  /* 0x000000092100780c */ /* 0x000fe20003f26270 */
[-C--:B------:R-:W-:Y:S01]  /*6710*/  FMUL R138, R138, R8.reuse ;  /* 0x000000088a8a7220 */ /* 0x080fe20000400000 */
[----:B------:R-:W-:Y:S01]  /*6720*/  ISETP.LT.OR P5, PT, R27, 0x1, !P2 ;  /* 0x000000011b00780c */ /* 0x000fe200057a1670 */
[-C--:B------:R-:W-:Y:S01]  /*6730*/  FMUL R139, R139, R8.reuse ;  /* 0x000000088b8b7220 */ /* 0x080fe20000400000 */
[----:B------:R-:W-:Y:S01]  /*6740*/  ISETP.LT.OR P4, PT, R27, 0x2, !P2 ;  /* 0x000000021b00780c */ /* 0x000fe20005781670 */
[-C--:B------:R-:W-:Y:S01]  /*6750*/  FMUL R137, R137, R8.reuse ;  /* 0x0000000889897220 */ /* 0x080fe20000400000 */
[----:B------:R-:W-:Y:S01]  /*6760*/  F2FP.SATFINITE.E4M3.F32.PACK_AB_MERGE_C R141, RZ, R141, RZ ;  /* 0x0000008dff8d723e */ /* 0x000fe200048070ff */
[----:B------:R-:W-:Y:S01]  /*6770*/  FMUL R136, R136, R8 ;  /* 0x0000000888887220 */ /* 0x000fe20000400000 */
[----:B------:R-:W-:Y:S01]  /*6780*/  F2FP.SATFINITE.E4M3.F32.PACK_AB_MERGE_C R7, RZ, R140, RZ ;  /* 0x0000008cff07723e */ /* 0x000fe200048070ff */
[-C--:B------:R-:W-:Y:S01]  /*6790*/  FMUL R135, R135, R8.reuse ;  /* 0x0000000887877220 */ /* 0x080fe20000400000 */
[C---:B------:R-:W-:Y:S01]  /*67a0*/  ISETP.LT.OR P6, PT, R27.reuse, 0x9, !P2 ;  /* 0x000000091b00780c */ /* 0x040fe200057c1670 */
[----:B------:R-:W-:Y:S01]  /*67b0*/  FMUL R134, R134, R8 ;  /* 0x0000000886867220 */ /* 0x000fe20000400000 */
[----:B------:R-:W-:Y:S01]  /*67c0*/  F2FP.SATFINITE.E4M3.F32.PACK_AB_MERGE_C R25, RZ, R138, RZ ;  /* 0x0000008aff19723e */ /* 0x000fe200048070ff */
[-C--:B------:R-:W-:Y:S01]  /*67d0*/  FMUL R132, R132, R8.reuse ;  /* 0x0000000884847220 */ /* 0x080fe20000400000 */
[----:B------:R-:W-:Y:S01]  /*67e0*/  F2FP.SATFINITE.E4M3.F32.PACK_AB_MERGE_C R139, RZ, R139, RZ ;  /* 0x0000008bff8b723e */ /* 0x000fe200048070ff */
[----:B------:R-:W-:Y:S01]  /*67f0*/  @!P5 STG.E.U8 desc[UR16][R12.64], R141 ;  /* 0x0000008d0c00d986 */ /* 0x000fe2000c101110 */
[----:B------:R-:W-:Y:S01]  /*6800*/  ISETP.LT.OR P5, PT, R27, 0x2, !P1 ;  /* 0x000000021b00780c */ /* 0x000fe20004fa1670 */
[-C--:B------:R-:W-:Y:S01]  /*6810*/  FMUL R133, R133, R8.reuse ;  /* 0x0000000885857220 */ /* 0x080fe20000400000 */
[----:B------:R-:W-:Y:S01]  /*6820*/  F2FP.SATFINITE.E4M3.F32.PACK_AB_MERGE_C R137, RZ, R137, RZ ;  /* 0x00000089ff89723e */ /* 0x000fe200048070ff */
[----:B------:R0:W-:Y:S01]  /*6830*/  @!P4 STG.E.U8 desc[UR16][R12.64+0x1], R7 ;  /* 0x000001070c00c986 */ /* 0x0001e2000c101110 */
[----:B------:R-:W-:Y:S01]  /*6840*/  ISETP.LT.OR P4, PT, R27, 0x1, !P1 ;  /* 0x000000011b00780c */ /* 0x000fe20004f81670 */
[-C--:B------:R-:W-:Y:S01]  /*6850*/  FMUL R131, R131, R8.reuse ;  /* 0x0000000883837220 */ /* 0x080fe20000400000 */
[----:B------:R-:W-:Y:S01]  /*6860*/  F2FP.SATFINITE.E4M3.F32.PACK_AB_MERGE_C R135, RZ, R135, RZ ;  /* 0x00000087ff87723e */ /* 0x000fe200048070ff */
[----:B------:R-:W-:Y:S01]  /*6870*/  FMUL R130, R130, R8 ;  /* 0x0000000882827220 */ /* 0x000fe20000400000 */
[----:B------:R-:W-:Y:S01]  /*6880*/  F2FP.SATFINITE.E4M3.F32.PACK_AB_MERGE_C R29, RZ, R134, RZ ;  /* 0x00000086ff1d723e */ /* 0x000fe200048070ff */
[-C--:B------:R-:W-:Y:S01]  /*6890*/  FMUL R129, R129, R8.reuse ;  /* 0x0000000881817220 */ /* 0x080fe20000400000 */
[----:B------:R-:W-:Y:S01]  /*68a0*/  F2FP.SATFINITE.E4M3.F32.PACK_AB_MERGE_C R133, RZ, R133, RZ ;  /* 0x00000085ff85723e */ /* 0x000fe200048070ff */
[-C--:B------:R-:W-:Y:S01]  /*68b0*/  FMUL R128, R128, R8.reuse ;  /* 0x0000000880807220 */ /* 0x080fe20000400000 */
[----:B------:R-:W-:Y:S01]  /*68c0*/  F2FP.SATFINITE.E4M3.F32.PACK_AB_MERGE_C R131, RZ, R131, RZ ;  /* 0x00000083ff83723e */ /* 0x000fe200048070ff */
[----:B------:R1:W-:Y:S01]  /*68d0*/  @!P5 STG.E.U8 desc[UR16][R10.64+0x1], R25 ;  /* 0x000001190a00d986 */ /* 0x0003e2000c101110 */
[C---:B------:R-:W-:Y:S01]  /*68e0*/  ISETP.LT.OR P5, PT, R27.reuse, 0xa, !P2 ;  /* 0x0000000a1b00780c */ /* 0x040fe200057a1670 */
[----:B------:R-:W-:Y:S01]  /*68f0*/  FMUL R126, R126, R8 ;  /* 0x000000087e7e7220 */ /* 0x000fe20000400000 */
[----:B0-----:R-:W-:Y:S01]  /*6900*/  F2FP.SATFINITE.E4M3.F32.PACK_AB_MERGE_C R7, RZ, R136, RZ ;  /* 0x00000088ff07723e */ /* 0x001fe200048070ff */
[----:B------:R-:W-:Y:S01]  /*6910*/  @!P4 STG.E.U8 desc[UR16][R10.64], R139 ;  /* 0x0000008b0a00c986 */ /* 0x000fe2000c101110 */
[----:B------:R-:W-:Y:S01]  /*6920*/  ISETP.LT.OR P4, PT, R27, 0x9, !P1 ;  /* 0x000000091b00780c */ /* 0x000fe20004f81670 */
[-C--:B------:R-:W-:Y:S01]  /*6930*/  FMUL R127, R127, R8.reuse ;  /* 0x000000087f7f7220 */ /* 0x080fe20000400000 */
[----:B------:R-:W-:Y:S01]  /*6940*/  F2FP.SATFINITE.E4M3.F32.PACK_AB_MERGE_C R129, RZ, R129, RZ ;  /* 0x00000081ff81723e */ /* 0x000fe200048070ff */
[----:B------:R-:W-:Y:S01]  /*6950*/  @!P6 STG.E.U8 desc[UR16][R12.64+0x8], R137 ;  /* 0x000008890c00e986 */ /* 0x000fe2000c101110 */
[----:B------:R-:W-:Y:S01]  /*6960*/  ISETP.LT.OR P6, PT, R27, 0xa, !P1 ;  /* 0x0000000a1b00780c */ /* 0x000fe20004fc1670 */
[-C--:B------:R-:W-:Y:S01]  /*6970*/  FMUL R125, R125, R8.reuse ;  /* 0x000000087d7d7220 */ /* 0x080fe20000400000 */
[----:B------:R-:W-:Y:S01]  /*6980*/  F2FP.SATFINITE.E4M3.F32.PACK_AB_MERGE_C R127, RZ, R127, RZ ;  /* 0x0000007fff7f723e */ /* 0x000fe200048070ff */
[----:B------:R-:W-:Y:S01]  /*6990*/  FMUL R124, R124, R8 ;  /* 0x000000087c7c7220 */ /* 0x000fe20000400000 */
[----:B-1----:R-:W-:Y:S01]  /*69a0*/  F2FP.SATFINITE.E4M3.F32.PACK_AB_MERGE_C R25, RZ, R132, RZ ;  /* 0x00000084ff19723e */ /* 0x002fe200048070ff */
[----:B------:R0:W-:Y:S01]  /*69b0*/  @!P5 STG.E.U8 desc[UR16][R12.64+0x9], R7 ;  /* 0x000009070c00d986 */ /* 0x0001e2000c101110 */
[----:B------:R-:W-:Y:S01]  /*69c0*/  ISETP.LT.OR P5, PT, R27, 0x12, !P2 ;  /* 0x000000121b00780c */ /* 0x000fe200057a1670 */
[-C--:B------:R-:W-:Y:S01]  /*69d0*/  FMUL R123, R123, R8.reuse ;  /* 0x000000087b7b7220 */ /* 0x080fe20000400000 */
[----:B------:R-:W-:Y:S01]  /*69e0*/  F2FP.SATFINITE.E4M3.F32.PACK_AB_MERGE_C R125, RZ, R125, RZ ;  /* 0x0000007dff7d723e */ /* 0x000fe200048070ff */
[----:B------:R-:W-:Y:S01]  /*69f0*/  @!P4 STG.E.U8 desc[UR16][R10.64+0x8], R135 ;  /* 0x000008870a00c986 */ /* 0x000fe2000c101110 */
[C---:B------:R-:W-:Y:S01]  /*6a00*/  ISETP.LT.OR P4, PT, R27.reuse, 0x11, !P2 ;  /* 0x000000111b00780c */ /* 0x040fe20005781670 */
[-C--:B------:R-:W-:Y:S01]  /*6a10*/  FMUL R122, R122, R8.reuse ;  /* 0x000000087a7a7220 */ /* 0x080fe20000400000 */
[----:B------:R-:W-:Y:S01]  /*6a20*/  F2FP.SATFINITE.E4M3.F32.PACK_AB_MERGE_C R123, RZ, R123, RZ ;  /* 0x0000007bff7b723e */ /* 0x000fe200048070ff */
[----:B------:R1:W-:Y:S01]  /*6a30*/  @!P6 STG.E.U8 desc[UR16][R10.64+0x9], R29 ;  /* 0x0000091d0a00e986 */ /* 0x0003e2000c101110 */
[----:B------:R-:W-:Y:S01]  /*6a40*/  ISETP.LT.OR P6, PT, R27, 0x11, !P1 ;  /* 0x000000111b00780c */ /* 0x000fe20004fc1670 */
[-C--:B------:R-:W-:Y:S01]  /*6a50*/  FMUL R120, R120, R8.reuse ;  /* 0x0000000878787220 */ /* 0x080fe20000400000 */
[----:B------:R-:W-:Y:S01]  /*6a60*/  FMUL R121, R121, R8 ;  /* 0x0000000879797220 */ /* 0x000fe20000400000 */
[----:B0-----:R-:W-:Y:S01]  /*6a70*/  F2FP.SATFINITE.E4M3.F32.PACK_AB_MERGE_C R7, RZ, R130, RZ ;  /* 0x00000082ff07723e */ /* 0x001fe200048070ff */
[-C--:B------:R-:W-:Y:S01]  /*6a80*/  FMUL R119, R119, R8.reuse ;  /* 0x0000000877777220 */ /* 0x080fe20000400000 */
[----:B------:R0:W-:Y:S01]  /*6a90*/  @!P5 STG.E.U8 desc[UR16][R12.64+0x11], R25 ;  /* 0x000011190c00d986 */ /* 0x0001e2000c101110 */
[C---:B------:R-:W-:Y:S01]  /*6aa0*/  ISETP.LT.OR P5, PT, R27.reuse, 0x12, !P1 ;  /* 0x000000121b00780c */ /* 0x040fe20004fa1670 */
[-C--:B------:R-:W-:Y:S01]  /*6ab0*/  FMUL R118, R118, R8.reuse ;  /* 0x0000000876767220 */ /* 0x080fe20000400000 */
[----:B------:R-:W-:Y:S01]  /*6ac0*/  F2FP.SATFINITE.E4M3.F32.PACK_AB_MERGE_C R121, RZ, R121, RZ ;  /* 0x00000079ff79723e */ /* 0x000fe200048070ff */
[----:B------:R-:W-:Y:S01]  /*6ad0*/  @!P4 STG.E.U8 desc[UR16][R12.64+0x10], R133 ;  /* 0x000010850c00c986 */ /* 0x000fe2000c101110 */
[----:B------:R-:W-:Y:S01]  /*6ae0*/  ISETP.LT.OR P4, PT, R27, 0x19, !P2 ;  /* 0x000000191b00780c */ /* 0x000fe20005781670 */
[----:B------:R-:W-:Y:S01]  /*6af0*/  FMUL R117, R117, R8 ;  /* 0x0000000875757220 */ /* 0x000fe20000400000 */
[----:B-1----:R-:W-:Y:S01]  /*6b00*/  F2FP.SATFINITE.E4M3.F32.PACK_AB_MERGE_C R29, RZ, R128, RZ ;  /* 0x00000080ff1d723e */ /* 0x002fe200048070ff */
[----:B------:R-:W-:Y:S01]  /*6b10*/  @!P6 STG.E.U8 desc[UR16][R10.64+0x10], R131 ;  /* 0x000010830a00e986 */ /* 0x000fe2000c101110 */
[C---:B------:R-:W-:Y:S01]  /*6b20*/  ISETP.LT.OR P6, PT, R27.reuse, 0x1a, !P2 ;  /* 0x0000001a1b00780c */ /* 0x040fe200057c1670 */
[-C--:B------:R-:W-:Y:S01]  /*6b30*/  FMUL R116, R116, R8.reuse ;  /* 0x0000000874747220 */ /* 0x080fe20000400000 */
[----:B------:R-:W-:Y:S01]  /*6b40*/  F2FP.SATFINITE.E4M3.F32.PACK_AB_MERGE_C R119, RZ, R119, RZ ;  /* 0x00000077ff77723e */ /* 0x000fe200048070ff */
[----:B------:R-:W-:Y:S01]  /*6b50*/  FMUL R114, R114, R8 ;  /* 0x0000000872727220 */ /* 0x000fe20000400000 */
[----:B0-----:R-:W-:Y:S01]  /*6b60*/  F2FP.SATFINITE.E4M3.F32.PACK_AB_MERGE_C R25, RZ, R126, RZ ;  /* 0x0000007eff19723e */ /* 0x001fe200048070ff */
[----:B------:R0:W-:Y:S01]  /*6b70*/  @!P5 STG.E.U8 desc[UR16][R10.64+0x11], R7 ;  /* 0x000011070a00d986 */ /* 0x0001e2000c101110 */
[----:B------:R-:W-:Y:S01]  /*6b80*/  ISETP.LT.OR P5, PT, R27, 0x1a, !P1 ;  /* 0x0000001a1b00780c */ /* 0x000fe20004fa1670 */
        /* <DEDUP_REMOVED lines=11> */
[----:B0-----:R-:W-:Y:S01]  /*6c40*/  F2FP.SATFINITE.E4M3.F32.PACK_AB_MERGE_C R7, RZ, R124, RZ ;  /* 0x0000007cff07723e */ /* 0x001fe200048070ff */
[----:B------:R0:W-:Y:S01]  /*6c50*/  @!P5 STG.E.U8 desc[UR16][R10.64+0x19], R25 ;  /* 0x000019190a00d986 */ /* 0x0001e2000c101110 */
[C---:B------:R-:W-:Y:S01]  /*6c60*/  ISETP.LT.OR P5, PT, R27.reuse, 0x22, !P2 ;  /* 0x000000221b00780c */ /* 0x040fe200057a1670 */
[-C--:B------:R-:W-:Y:S01]  /*6c70*/  FMUL R110, R110, R8.reuse ;  /* 0x000000086e6e7220 */ /* 0x080fe20000400000 */
[----:B------:R-:W-:Y:S01]  /*6c80*/  F2FP.SATFINITE.E4M3.F32.PACK_AB_MERGE_C R111, RZ, R111, RZ ;  /* 0x0000006fff6f723e */ /* 0x000fe200048070ff */
[----:B------:R-:W-:Y:S01]  /*6c90*/  @!P4 STG.E.U8 desc[UR16][R10.64+0x18], R127 ;  /* 0x0000187f0a00c986 */ /* 0x000fe2000c101110 */
[C---:B------:R-:W-:Y:S01]  /*6ca0*/  ISETP.LT.OR P4, PT, R27.reuse, 0x21, !P1 ;  /* 0x000000211b00780c */ /* 0x040fe20004f81670 */
[----:B------:R-:W-:Y:S01]  /*6cb0*/  FMUL R108, R108, R8 ;  /* 0x000000086c6c7220 */ /* 0x000fe20000400000 */
[----:B-1----:R-:W-:Y:S01]  /*6cc0*/  F2FP.SATFINITE.E4M3.F32.PACK_AB_MERGE_C R29, RZ, R122, RZ ;  /* 0x0000007aff1d723e */ /* 0x002fe200048070ff */
[----:B------:R-:W-:Y:S01]  /*6cd0*/  @!P6 STG.E.U8 desc[UR16][R12.64+0x20], R125 ;  /* 0x0000207d0c00e986 */ /* 0x000fe2000c101110 */
[----:B------:R-:W-:Y:S01]  /*6ce0*/  ISETP.LT.OR P6, PT, R27, 0x22, !P1 ;  /* 0x000000221b00780c */ /* 0x000fe20004fc1670 */
[-C--:B------:R-:W-:Y:S01]  /*6cf0*/  FMUL R109, R109, R8.reuse ;  /* 0x000000086d6d7220 */ /* 0x080fe20000400000 */
[----:B------:R-:W-:Y:S01]  /*6d00*/  FMUL R107, R107, R8 ;  /* 0x000000086b6b7220 */ /* 0x000fe20000400000 */
[----:B0-----:R-:W-:Y:S01]  /*6d10*/  F2FP.SATFINITE.E4M3.F32.PACK_AB_MERGE_C R25, RZ, R120, RZ ;  /* 0x00000078ff19723e */ /* 0x001fe200048070ff */
[-C--:B------:R-:W-:Y:S01]  /*6d20*/  FMUL R106, R106, R8.reuse ;  /* 0x000000086a6a7220 */ /* 0x080fe20000400000 */
        /* <DEDUP_REMOVED lines=33> */
[----:B------:R-:W-:Y:S01]  /*6f40*/  ISETP.LT.OR P4, PT, R27, 0x31, !P1 ;  /* 0x000000311b00780c */ /* 0x000fe20004f81670 */
[-C--:B------:R-:W-:Y:S01]  /*6f50*/  FMUL R97, R97, R8.reuse ;  /* 0x0000000861617220 */ /* 0x080fe20000400000 */
[-C--:B------:R-:W-:Y:S01]  /*6f60*/  FMUL R95, R95, R8.reuse ;  /* 0x000000085f5f7220 */ /* 0x080fe20000400000 */
        /* <DEDUP_REMOVED lines=37> */
[-C--:B------:R-:W-:Y:S01]  /*71c0*/  FMUL R19, R19, R8.reuse ;  /* 0x0000000813137220 */ /* 0x080fe20000400000 */
        /* <DEDUP_REMOVED lines=17> */
[----:B------:R-:W-:Y:S01]  /*72e0*/  F2FP.SATFINITE.E4M3.F32.PACK_AB_MERGE_C R15, RZ, R15, RZ ;  /* 0x0000000fff0f723e */ /* 0x000fe200048070ff */
[----:B------:R1:W-:Y:S01]  /*72f0*/  @!P6 STG.E.U8 desc[UR16][R12.64+0x49], R29 ;  /* 0x0000491d0c00e986 */ /* 0x0003e2000c101110 */
[----:B------:R-:W-:-:S02]  /*7300*/  ISETP.LT.OR P6, PT, R27, 0x51, !P2 ;  /* 0x000000511b00780c */ /* 0x000fc400057c1670 */
[----:B------:R-:W-:Y:S02]  /*7310*/  F2FP.SATFINITE.E4M3.F32.PACK_AB_MERGE_C R17, RZ, R17, RZ ;  /* 0x00000011ff11723e */ /* 0x000fe400048070ff */
[----:B0-----:R-:W-:Y:S01]  /*7320*/  F2FP.SATFINITE.E4M3.F32.PACK_AB_MERGE_C R7, RZ, R100, RZ ;  /* 0x00000064ff07723e */ /* 0x001fe200048070ff */
[----:B------:R0:W-:Y:S01]  /*7330*/  @!P5 STG.E.U8 desc[UR16][R10.64+0x49], R25 ;  /* 0x000049190a00d986 */ /* 0x0001e2000c101110 */
[----:B------:R-:W-:-:S03]  /*7340*/  ISETP.LT.OR P5, PT, R27, 0x52, !P2 ;  /* 0x000000521b00780c */ /* 0x000fc600057a1670 */
[----:B------:R-:W-:Y:S01]  /*7350*/  @!P4 STG.E.U8 desc[UR16][R10.64+0x48], R103 ;  /* 0x000048670a00c986 */ /* 0x000fe2000c101110 */
[C---:B------:R-:W-:Y:S02]  /*7360*/  ISETP.LT.OR P4, PT, R27.reuse, 0x51, !P1 ;  /* 0x000000511b00780c */ /* 0x040fe40004f81670 */
[----:B-1----:R-:W-:Y:S01]  /*7370*/  F2FP.SATFINITE.E4M3.F32.PACK_AB_MERGE_C R29, RZ, R98, RZ ;  /* 0x00000062ff1d723e */ /* 0x002fe200048070ff */
[----:B------:R-:W-:Y:S01]  /*7380*/  @!P6 STG.E.U8 desc[UR16][R12.64+0x50], R101 ;  /* 0x000050650c00e986 */ /* 0x000fe2000c101110 */
[----:B------:R-:W-:Y:S02]  /*7390*/  ISETP.LT.OR P6, PT, R27, 0x52, !P1 ;  /* 0x000000521b00780c */ /* 0x000fe40004fc1670 */
[----:B0-----:R-:W-:-:S03]  /*73a0*/  F2FP.SATFINITE.E4M3.F32.PACK_AB_MERGE_C R25, RZ, R96, RZ ;  /* 0x00000060ff19723e */ /* 0x001fc600048070ff */
[----:B------:R0:W-:Y:S01]  /*73b0*/  @!P5 STG.E.U8 desc[UR16][R12.64+0x51], R7 ;  /* 0x000051070c00d986 */ /* 0x0001e2000c101110 */
[----:B------:R-:W-:-:S03]  /*73c0*/  ISETP.LT.OR P5, PT, R27, 0x5a, !P2 ;  /* 0x0000005a1b00780c */ /* 0x000fc600057a1670 */
[----:B------:R-:W-:Y:S01]  /*73d0*/  @!P4 STG.E.U8 desc[UR16][R10.64+0x50], R99 ;  /* 0x000050630a00c986 */ /* 0x000fe2000c101110 */
[----:B------:R-:W-:-:S03]  /*73e0*/  ISETP.LT.OR P4, PT, R27, 0x59, !P2 ;  /* 0x000000591b00780c */ /* 0x000fc60005781670 */
[----:B------:R1:W-:Y:S01]  /*73f0*/  @!P6 STG.E.U8 desc[UR16][R10.64+0x51], R29 ;  /* 0x0000511d0a00e986 */ /* 0x0003e2000c101110 */
[----:B------:R-:W-:Y:S02]  /*7400*/  ISETP.LT.OR P6, PT, R27, 0x59, !P1 ;  /* 0x000000591b00780c */ /* 0x000fe40004fc1670 */
[----:B0-----:R-:W-:-:S03]  /*7410*/  F2FP.SATFINITE.E4M3.F32.PACK_AB_MERGE_C R7, RZ, R94, RZ ;  /* 0x0000005eff07723e */ /* 0x001fc600048070ff */
        /* <DEDUP_REMOVED lines=27> */
[----:B------:R-:W-:Y:S01]  /*75d0*/  @!P6 STG.E.U8 desc[UR16][R10.64+0x69], R29 ;  /* 0x0000691d0a00e986 */ /* 0x000fe2000c101110 */
[----:B------:R-:W-:Y:S02]  /*75e0*/  ISETP.LT.OR P6, PT, R27, 0x71, !P1 ;  /* 0x000000711b00780c */ /* 0x000fe40004fc1670 */
[----:B0-----:R-:W-:-:S03]  /*75f0*/  F2FP.SATFINITE.E4M3.F32.PACK_AB_MERGE_C R7, RZ, R18, RZ ;  /* 0x00000012ff07723e */ /* 0x001fc600048070ff */
[----:B------:R-:W-:Y:S01]  /*7600*/  @!P5 STG.E.U8 desc[UR16][R12.64+0x71], R25 ;  /* 0x000071190c00d986 */ /* 0x000fe2000c101110 */
[C---:B------:R-:W-:Y:S02]  /*7610*/  ISETP.LT.OR P5, PT, R27.reuse, 0x79, !P2 ;  /* 0x000000791b00780c */ /* 0x040fe400057a1670 */
[C---:B------:R-:W-:Y:S01]  /*7620*/  ISETP.LT.OR P2, PT, R27.reuse, 0x7a, !P2 ;  /* 0x0000007a1b00780c */ /* 0x040fe20005741670 */
[----:B------:R0:W-:Y:S01]  /*7630*/  @!P4 STG.E.U8 desc[UR16][R12.64+0x70], R21 ;  /* 0x000070150c00c986 */ /* 0x0001e2000c101110 */
[----:B------:R-:W-:-:S03]  /*7640*/  ISETP.LT.OR P4, PT, R27, 0x72, !P1 ;  /* 0x000000721b00780c */ /* 0x000fc60004f81670 */
[----:B------:R1:W-:Y:S01]  /*7650*/  @!P6 STG.E.U8 desc[UR16][R10.64+0x70], R19 ;  /* 0x000070130a00e986 */ /* 0x0003e2000c101110 */
[C---:B------:R-:W-:Y:S02]  /*7660*/  ISETP.LT.OR P6, PT, R27.reuse, 0x79, !P1 ;  /* 0x000000791b00780c */ /* 0x040fe40004fc1670 */
[----:B------:R-:W-:Y:S02]  /*7670*/  ISETP.LT.OR P1, PT, R27, 0x7a, !P1 ;  /* 0x0000007a1b00780c */ /* 0x000fe40004f21670 */
[----:B0-----:R-:W-:-:S05]  /*7680*/  F2FP.SATFINITE.E4M3.F32.PACK_AB_MERGE_C R21, RZ, R16, RZ ;  /* 0x00000010ff15723e */ /* 0x001fca00048070ff */
[----:B------:R0:W-:Y:S01]  /*7690*/  @!P4 STG.E.U8 desc[UR16][R10.64+0x71], R7 ;  /* 0x000071070a00c986 */ /* 0x0001e2000c101110 */
[----:B-1----:R-:W-:-:S03]  /*76a0*/  F2FP.SATFINITE.E4M3.F32.PACK_AB_MERGE_C R19, RZ, R14, RZ ;  /* 0x0000000eff13723e */ /* 0x002fc600048070ff */
[----:B------:R0:W-:Y:S04]  /*76b0*/  @!P5 STG.E.U8 desc[UR16][R12.64+0x78], R15 ;  /* 0x0000780f0c00d986 */ /* 0x0001e8000c101110 */
[----:B------:R0:W-:Y:S04]  /*76c0*/  @!P2 STG.E.U8 desc[UR16][R12.64+0x79], R19 ;  /* 0x000079130c00a986 */ /* 0x0001e8000c101110 */
[----:B------:R0:W-:Y:S04]  /*76d0*/  @!P6 STG.E.U8 desc[UR16][R10.64+0x78], R17 ;  /* 0x000078110a00e986 */ /* 0x0001e8000c101110 */
[----:B------:R0:W-:Y:S02]  /*76e0*/  @!P1 STG.E.U8 desc[UR16][R10.64+0x79], R21 ;  /* 0x000079150a009986 */ /* 0x0001e4000c101110 */
.L_x_167:
[----:B------:R-:W-:Y:S05]  /*76f0*/  BSYNC B0 ;  /* 0x0000000000007941 */ /* 0x000fea0003800000 */
.L_x_37:
[----:B------:R-:W-:Y:S01]  /*7700*/  ULDC UR6, c[0x0][0xc] ;  /* 0x0000030000067ab9 */ /* 0x000fe20000000800 */
[----:B------:R-:W-:Y:S01]  /*7710*/  ULDC UR7, c[0x0][0x10] ;  /* 0x0000040000077ab9 */ /* 0x000fe20000000800 */
[----:B0-----:R-:W0:Y:S01]  /*7720*/  LDC R7, c[0x0][0x14] ;  /* 0x00000500ff077b82 */ /* 0x001e220000000800 */
[----:B------:R-:W-:Y:S01]  /*7730*/  UIMAD.WIDE.U32 UR6, UR6, UR7, URZ ;  /* 0x00000007060672a5 */ /* 0x000fe2000f8e003f */
[----:B----4-:R-:W-:Y:S02]  /*7740*/  IMAD.MOV.U32 R10, RZ, RZ, -0x1 ;  /* 0xffffffffff0a7424 */ /* 0x010fe400078e00ff */
[----:B-----5:R-:W-:-:S03]  /*7750*/  IMAD.MOV.U32 R6, RZ, RZ, -0x1 ;  /* 0xffffffffff067424 */ /* 0x020fc600078e00ff */
[----:B0-----:R-:W-:-:S04]  /*7760*/  IMAD.WIDE.U32 R2, R7, UR6, R2 ;  /* 0x0000000607027c25 */ /* 0x001fc8000f8e0002 */
[----:B------:R-:W-:Y:S01]  /*7770*/  IMAD R7, R7, UR7, RZ ;  /* 0x0000000707077c24 */ /* 0x000fe2000f8e02ff */
[----:B------:R-:W-:Y:S02]  /*7780*/  ULDC.64 UR6, c[0x0][0x650] ;  /* 0x0001940000067ab9 */ /* 0x000fe40000000a00 */
[----:B------:R-:W-:Y:S01]  /*7790*/  ISETP.GE.U32.AND P1, PT, R2, UR6, PT ;  /* 0x0000000602007c0c */ /* 0x000fe2000bf26070 */
[--C-:B------:R-:W-:Y:S01]  /*77a0*/  IMAD.IADD R3, R3, 0x1, R7.reuse ;  /* 0x0000000103037824 */ /* 0x100fe200078e0207 */
[----:B------:R-:W-:-:S04]  /*77b0*/  PRMT R7, RZ, 0x7610, R7 ;  /* 0x00007610ff077816 */ /* 0x000fc80000000007 */
[----:B------:R-:W-:-:S13]  /*77c0*/  ISETP.GE.U32.AND.EX P1, PT, R3, UR7, PT, P1 ;  /* 0x0000000703007c0c */ /* 0x000fda000bf26110 */
[----:B------:R-:W-:Y:S05]  /*77d0*/  @P1 BRA `(.L_x_168) ;  /* 0x0000000400601947 */ /* 0x000fea0003800000 */
[----:B------:R-:W0:Y:S01]  /*77e0*/  S2R R20, SR_CTAID.X ;  /* 0x0000000000147919 */ /* 0x000e220000002500 */
[----:B------:R-:W4:Y:S01]  /*77f0*/  LDC.64 R14, c[0x0][0x628] ;  /* 0x00018a00ff0e7b82 */ /* 0x000f220000000a00 */
[----:B------:R-:W-:Y:S01]  /*7800*/  ULDC UR6, c[0x0][0x150] ;  /* 0x0000540000067ab9 */ /* 0x000fe20000000800 */
[----:B-1----:R-:W-:Y:S01]  /*7810*/  IMAD.MOV.U32 R12, RZ, RZ, R2 ;  /* 0x000000ffff0c7224 */ /* 0x002fe200078e0002 */
[----:B------:R-:W1:Y:S01]  /*7820*/  S2R R22, SR_CTAID.Y ;  /* 0x0000000000167919 */ /* 0x000e620000002600 */
[----:B------:R-:W-:-:S04]  /*7830*/  IMAD.MOV.U32 R13, RZ, RZ, R3 ;  /* 0x000000ffff0d7224 */ /* 0x000fc800078e0003 */
[----:B------:R-:W1:Y:S08]  /*7840*/  LDC R23, c[0x0][0x144] ;  /* 0x00005100ff177b82 */ /* 0x000e700000000800 */
[----:B------:R-:W1:Y:S08]  /*7850*/  LDC R16, c[0x0][0x630] ;  /* 0x00018c00ff107b82 */ /* 0x000e700000000800 */
[----:B------:R-:W1:Y:S01]  /*7860*/  LDC.64 R18, c[0x0][0x620] ;  /* 0x00018800ff127b82 */ /* 0x000e620000000a00 */
[----:B----4-:R-:W-:-:S04]  /*7870*/  ISETP.NE.U32.AND P1, PT, R14, RZ, PT ;  /* 0x000000ff0e00720c */ /* 0x010fc80003f25070 */
[----:B------:R-:W-:Y:S02]  /*7880*/  ISETP.NE.AND.EX P1, PT, R15, RZ, PT, P1 ;  /* 0x000000ff0f00720c */ /* 0x000fe40003f25310 */
[----:B0-----:R-:W-:-:S05]  /*7890*/  I2FP.F32.U32 R6, R20 ;  /* 0x0000001400067245 */ /* 0x001fca0000201000 */
[----:B------:R-:W-:-:S04]  /*78a0*/  FMUL R6, R6, UR6 ;  /* 0x0000000606067c20 */ /* 0x000fc80008400000 */
[----:B------:R0:W4:Y:S02]  /*78b0*/  F2I.U32.TRUNC.NTZ R21, R6 ;  /* 0x0000000600157305 */ /* 0x000124000020f000 */
[----:B------:R-:W-:Y:S05]  /*78c0*/  @!P1 BRA `(.L_x_169) ;  /* 0x0000000000289947 */ /* 0x000fea0003800000 */
[----:B------:R-:W5:Y:S02]  /*78d0*/  LDC R7, c[0x0][0x634] ;  /* 0x00018d00ff077b82 */ /* 0x000f640000000800 */
[----:B-----5:R-:W-:-:S05]  /*78e0*/  IADD3 R13, P1, R2, R7, RZ ;  /* 0x00000007020d7210 */ /* 0x020fca0007f3e0ff */
[----:B------:R-:W-:-:S04]  /*78f0*/  IMAD.X R17, RZ, RZ, R3, P1 ;  /* 0x000000ffff117224 */ /* 0x000fc800008e0603 */
[----:B0-----:R-:W-:-:S04]  /*7900*/  IMAD.WIDE.U32 R6, R17, R14, RZ ;  /* 0x0000000e11067225 */ /* 0x001fc800078e00ff */
[----:B------:R-:W-:-:S04]  /*7910*/  IMAD.WIDE.U32 R10, P1, R13, R15, R6 ;  /* 0x0000000f0d0a7225 */ /* 0x000fc80007820006 */
[----:B------:R-:W-:-:S04]  /*7920*/  IMAD.WIDE.U32 R6, R13, R14, RZ ;  /* 0x0000000e0d067225 */ /* 0x000fc800078e00ff */
[----:B------:R-:W-:Y:S01]  /*7930*/  IMAD.X R13, RZ, RZ, RZ, P1 ;  /* 0x000000ffff0d7224 */ /* 0x000fe200008e06ff */
[----:B------:R-:W-:Y:S01]  /*7940*/  IADD3 RZ, P1, R7, R10, RZ ;  /* 0x0000000a07ff7210 */ /* 0x000fe20007f3e0ff */
[----:B------:R-:W-:-:S04]  /*7950*/  IMAD.MOV.U32 R12, RZ, RZ, R11 ;  /* 0x000000ffff0c7224 */ /* 0x000fc800078e000b */
[----:B------:R-:W-:-:S08]  /*7960*/  IMAD.WIDE.U32.X R12, R17, R15, R12, P1 ;  /* 0x0000000f110c7225 */ /* 0x000fd000008e040c */
.L_x_169:
[----:B------:R-:W5:Y:S01]  /*7970*/  LDC.64 R28, c[0x0][0x640] ;  /* 0x00019000ff1c7b82 */ /* 0x000f620000000a00 */
[-C--:B-1----:R-:W-:Y:S01]  /*7980*/  SHF.R.U64 R17, R12, R16.reuse, R13 ;  /* 0x000000100c117219 */ /* 0x082fe2000000120d */
[----:B----4-:R-:W-:Y:S01]  /*7990*/  IMAD.MOV R21, RZ, RZ, -R21 ;  /* 0x000000ffff157224 */ /* 0x010fe200078e0a15 */
[----:B0-----:R-:W-:Y:S01]  /*79a0*/  SHF.R.U32.HI R6, RZ, R16, R13 ;  /* 0x00000010ff067219 */ /* 0x001fe2000001160d */
[----:B------:R-:W-:Y:S01]  /*79b0*/  ULDC UR6, c[0x0][0x154] ;  /* 0x0000550000067ab9 */ /* 0x000fe20000000800 */
[----:B------:R-:W-:Y:S01]  /*79c0*/  IADD3 R11, P1, RZ, -R17, RZ ;  /* 0x80000011ff0b7210 */ /* 0x000fe20007f3e0ff */
[----:B------:R-:W-:Y:S02]  /*79d0*/  IMAD R23, R23, R21, R20 ;  /* 0x0000001517177224 */ /* 0x000fe400078e0214 */
[----:B------:R-:W0:Y:S01]  /*79e0*/  LDC R12, c[0x0][0x618] ;  /* 0x00018600ff0c7b82 */ /* 0x000e220000000800 */
[----:B------:R-:W-:Y:S02]  /*79f0*/  IMAD.MOV.U32 R13, RZ, RZ, 0x1 ;  /* 0x00000001ff0d7424 */ /* 0x000fe400078e00ff */
[----:B------:R-:W-:-:S04]  /*7a00*/  IMAD.X R7, RZ, RZ, ~R6, P1 ;  /* 0x000000ffff077224 */ /* 0x000fc800008e0e06 */
[-C--:B------:R-:W-:Y:S01]  /*7a10*/  IMAD R10, R7, R18.reuse, RZ ;  /* 0x00000012070a7224 */ /* 0x080fe200078e02ff */
[----:B--23--:R-:W1:Y:S01]  /*7a20*/  LDC R24, c[0x0][0x608] ;  /* 0x00018200ff187b82 */ /* 0x00ce620000000800 */
[----:B------:R-:W-:-:S04]  /*7a30*/  IMAD.WIDE.U32 R6, R11, R18, R2 ;  /* 0x000000120b067225 */ /* 0x000fc800078e0002 */
[----:B------:R-:W-:Y:S01]  /*7a40*/  IMAD R11, R11, R19, R10 ;  /* 0x000000130b0b7224 */ /* 0x000fe200078e020a */
[----:B------:R-:W-:Y:S02]  /*7a50*/  I2FP.F32.U32 R10, R22 ;  /* 0x00000016000a7245 */ /* 0x000fe40000201000 */
[----:B------:R-:W2:Y:S01]  /*7a60*/  LDC R26, c[0x0][0x658] ;  /* 0x00019600ff1a7b82 */ /* 0x000ea20000000800 */
[----:B------:R-:W-:Y:S01]  /*7a70*/  IMAD.IADD R7, R7, 0x1, R11 ;  /* 0x0000000107077824 */ /* 0x000fe200078e020b */
[----:B-----5:R-:W-:Y:S01]  /*7a80*/  ISETP.NE.U32.AND P1, PT, R28, RZ, PT ;  /* 0x000000ff1c00720c */ /* 0x020fe20003f25070 */
[----:B------:R-:W-:Y:S01]  /*7a90*/  FMUL R10, R10, UR6 ;  /* 0x000000060a0a7c20 */ /* 0x000fe20008400000 */
[----:B------:R-:W-:Y:S02]  /*7aa0*/  IMAD.MOV.U32 R11, RZ, RZ, -0x1 ;  /* 0xffffffffff0b7424 */ /* 0x000fe400078e00ff */
[----:B------:R-:W-:Y:S01]  /*7ab0*/  ISETP.NE.AND.EX P1, PT, R29, RZ, PT, P1 ;  /* 0x000000ff1d00720c */ /* 0x000fe20003f25310 */
[----:B------:R3:W4:Y:S01]  /*7ac0*/  F2I.U32.TRUNC.NTZ R19, R10 ;  /* 0x0000000a00137305 */ /* 0x000722000020f000 */
[----:B------:R-:W3:Y:S01]  /*7ad0*/  LDC R21, c[0x0][0x148] ;  /* 0x00005200ff157b82 */ /* 0x000ee20000000800 */
[----:B0-----:R-:W-:-:S02]  /*7ae0*/  SHF.R.U64 R16, R6, R12, R7 ;  /* 0x0000000c06107219 */ /* 0x001fc40000001207 */
[----:B------:R-:W-:-:S05]  /*7af0*/  SHF.R.U32.HI R7, RZ, R12, R7 ;  /* 0x0000000cff077219 */ /* 0x000fca0000011607 */
[----:B------:R-:W0:Y:S01]  /*7b00*/  LDC R20, c[0x0][0x600] ;  /* 0x00018000ff147b82 */ /* 0x000e220000000800 */
[-CC-:B-1----:R-:W-:Y:S02]  /*7b10*/  SHF.R.U64 R14, R16, R24.reuse, R7.reuse ;  /* 0x00000018100e7219 */ /* 0x182fe40000001207 */
[----:B------:R-:W-:-:S05]  /*7b20*/  SHF.R.U32.HI R7, RZ, R24, R7 ;  /* 0x00000018ff077219 */ /* 0x000fca0000011607 */
[----:B------:R-:W1:Y:S01]  /*7b30*/  LDC R27, c[0x0][0x648] ;  /* 0x00019200ff1b7b82 */ /* 0x000e620000000800 */
[-CC-:B--2---:R-:W-:Y:S02]  /*7b40*/  SHF.R.U64 R18, R14, R26.reuse, R7.reuse ;  /* 0x0000001a0e127219 */ /* 0x184fe40000001207 */
[-C--:B------:R-:W-:Y:S02]  /*7b50*/  SHF.L.U32 R11, R11, R26.reuse, RZ ;  /* 0x0000001a0b0b7219 */ /* 0x080fe400000006ff */
[-C--:B------:R-:W-:Y:S01]  /*7b60*/  SHF.R.U32.HI R7, RZ, R26.reuse, R7 ;  /* 0x0000001aff077219 */ /* 0x080fe20000011607 */
[----:B------:R-:W-:Y:S01]  /*7b70*/  IMAD.MOV.U32 R6, RZ, RZ, R18 ;  /* 0x000000ffff067224 */ /* 0x000fe200078e0012 */
[----:B------:R-:W-:Y:S01]  /*7b80*/  SHF.L.U32 R26, R13, R26, RZ ;  /* 0x0000001a0d1a7219 */ /* 0x000fe200000006ff */
[----:B------:R-:W2:Y:S01]  /*7b90*/  LDC R30, c[0x0][0x638] ;  /* 0x00018e00ff1e7b82 */ /* 0x000ea20000000800 */
[----:B------:R-:W-:-:S07]  /*7ba0*/  LOP3.LUT R25, RZ, R11, RZ, 0x33, !PT ;  /* 0x0000000bff197212 */ /* 0x000fce00078e33ff */
[----:B------:R-:W0:Y:S01]  /*7bb0*/  LDC R31, c[0x0][0x610] ;  /* 0x00018400ff1f7b82 */ /* 0x000e220000000800 */
[----:B----4-:R-:W-:Y:S05]  /*7bc0*/  @!P1 BRA `(.L_x_170) ;  /* 0x0000000000289947 */ /* 0x010fea0003800000 */
[----:B------:R-:W4:Y:S02]  /*7bd0*/  LDC R13, c[0x0][0x64c] ;  /* 0x00019300ff0d7b82 */ /* 0x000f240000000800 */
[----:B----4-:R-:W-:-:S05]  /*7be0*/  IADD3 R13, P1, R18, R13, RZ ;  /* 0x0000000d120d7210 */ /* 0x010fca0007f3e0ff */
[----:B------:R-:W-:-:S04]  /*7bf0*/  IMAD.X R15, RZ, RZ, R7, P1 ;  /* 0x000000ffff0f7224 */ /* 0x000fc800008e0607 */
[----:B------:R-:W-:-:S04]  /*7c00*/  IMAD.WIDE.U32 R6, R15, R28, RZ ;  /* 0x0000001c0f067225 */ /* 0x000fc800078e00ff */
[----:B---3--:R-:W-:-:S04]  /*7c10*/  IMAD.WIDE.U32 R10, P1, R13, R29, R6 ;  /* 0x0000001d0d0a7225 */ /* 0x008fc80007820006 */
[----:B------:R-:W-:-:S04]  /*7c20*/  IMAD.WIDE.U32 R6, R13, R28, RZ ;  /* 0x0000001c0d067225 */ /* 0x000fc800078e00ff */
[----:B------:R-:W-:Y:S01]  /*7c30*/  IMAD.X R13, RZ, RZ, RZ, P1 ;  /* 0x000000ffff0d7224 */ /* 0x000fe200008e06ff */
[----:B------:R-:W-:Y:S01]  /*7c40*/  IADD3 RZ, P1, R7, R10, RZ ;  /* 0x0000000a07ff7210 */ /* 0x000fe20007f3e0ff */
[----:B------:R-:W-:-:S04]  /*7c50*/  IMAD.MOV.U32 R12, RZ, RZ, R11 ;  /* 0x000000ffff0c7224 */ /* 0x000fc800078e000b */
[----:B------:R-:W-:-:S08]  /*7c60*/  IMAD.WIDE.U32.X R6, R15, R29, R12, P1 ;  /* 0x0000001d0f067225 */ /* 0x000fd000008e040c */
.L_x_170:
[----:B-1----:R-:W-:Y:S01]  /*7c70*/  SHF.R.U64 R6, R6, R27, R7 ;  /* 0x0000001b06067219 */ /* 0x002fe20000001207 */
[----:B0-----:R-:W-:Y:S01]  /*7c80*/  VIADD R13, R20, 0xffffffff ;  /* 0xffffffff140d7836 */ /* 0x001fe20000000000 */
[----:B------:R-:W-:Y:S01]  /*7c90*/  LOP3.LUT R11, R14, R25, RZ, 0xc0, !PT ;  /* 0x000000190e0b7212 */ /* 0x000fe200078ec0ff */
[----:B------:R-:W-:Y:S02]  /*7ca0*/  IMAD.MOV R19, RZ, RZ, -R19 ;  /* 0x000000ffff137224 */ /* 0x000fe400078e0a13 */
[----:B------:R-:W-:Y:S02]  /*7cb0*/  IMAD.MOV R7, RZ, RZ, -R6 ;  /* 0x000000ffff077224 */ /* 0x000fe400078e0a06 */
[----:B------:R-:W-:Y:S01]  /*7cc0*/  IMAD R26, R26, R6, R11 ;  /* 0x000000061a1a7224 */ /* 0x000fe200078e020b */
[----:B------:R-:W-:Y:S01]  /*7cd0*/  LOP3.LUT R11, R16, R13, RZ, 0xc0, !PT ;  /* 0x0000000d100b7212 */ /* 0x000fe200078ec0ff */
[----:B---3--:R-:W-:Y:S02]  /*7ce0*/  @P3 IMAD R23, R21, R19, R22 ;  /* 0x0000001315173224 */ /* 0x008fe400078e0216 */
[----:B--2---:R-:W-:-:S02]  /*7cf0*/  IMAD R6, R7, R30, R18 ;  /* 0x0000001e07067224 */ /* 0x004fc400078e0212 */
[----:B------:R-:W-:Y:S02]  /*7d00*/  IMAD R26, R26, R31, R23 ;  /* 0x0000001f1a1a7224 */ /* 0x000fe400078e0217 */
[----:B------:R-:W-:Y:S02]  /*7d10*/  IMAD R11, R6, R20, R11 ;  /* 0x00000014060b7224 */ /* 0x000fe400078e020b */
[----:B------:R-:W-:Y:S02]  /*7d20*/  IMAD.MOV.U32 R7, RZ, RZ, 0x1 ;  /* 0x00000001ff077424 */ /* 0x000fe400078e00ff */
[----:B------:R-:W-:Y:S01]  /*7d30*/  IMAD.MOV.U32 R6, RZ, RZ, R17 ;  /* 0x000000ffff067224 */ /* 0x000fe200078e0011 */
[----:B------:R-:W-:Y:S02]  /*7d40*/  SEL R10, R11, R26, !P3 ;  /* 0x0000001a0b0a7207 */ /* 0x000fe40005800000 */
[----:B------:R-:W-:-:S07]  /*7d50*/  SEL R26, R26, R11, !P3 ;  /* 0x0000000b1a1a7207 */ /* 0x000fce0005800000 */
.L_x_168:
[----:B------:R-:W-:Y:S01]  /*7d60*/  LOP3.LUT P1, RZ, R7, 0xff, RZ, 0xc0, !PT ;  /* 0x000000ff07ff7812 */ /* 0x000fe2000782c0ff */
[----:B------:R-:W-:-:S12]  /*7d70*/  IMAD.MOV.U32 R7, RZ, RZ, R26 ;  /* 0x000000ffff077224 */ /* 0x000fd800078e001a */
[----:B------:R-:W-:Y:S05]  /*7d80*/  @P1 BRA `(.L_x_171) ;  /* 0xffffff9000f81947 */ /* 0x000fea000383ffff */
[----:B------:R-:W-:Y:S05]  /*7d90*/  EXIT ;  /* 0x000000000000794d */ /* 0x000fea0003800000 */
.L_x_7:
[----:B0-----:R-:W-:Y:S01]  /*7da0*/  ULDC.64 UR4, c[0x0][0x650] ;  /* 0x0001940000047ab9 */ /* 0x001fe20000000a00 */
        /* <DEDUP_REMOVED lines=25> */
.L_x_173:
[----:B------:R-:W0:Y:S01]  /*7f40*/  LDC.64 R28, c[0x0][0x640] ;  /* 0x00019000ff1c7b82 */ /* 0x000e220000000a00 */
[-CC-:B------:R-:W-:Y:S01]  /*7f50*/  SHF.R.U64 R21, R16, R10.reuse, R17.reuse ;  /* 0x0000000a10157219 */ /* 0x180fe20000001211 */
[----:B------:R-:W-:Y:S01]  /*7f60*/  IMAD.MOV.U32 R27, RZ, RZ, 0x1 ;  /* 0x00000001ff1b7424 */ /* 0x000fe200078e00ff */
[----:B------:R-:W-:Y:S02]  /*7f70*/  SHF.R.U32.HI R5, RZ, R10, R17 ;  /* 0x0000000aff057219 */ /* 0x000fe40000011611 */
[----:B------:R-:W-:-:S03]  /*7f80*/  IADD3 R7, P0, RZ, -R21, RZ ;  /* 0x80000015ff077210 */ /* 0x000fc60007f1e0ff */
[----:B------:R-:W1:Y:S02]  /*7f90*/  LDC R14, c[0x0][0x618] ;  /* 0x00018600ff0e7b82 */ /* 0x000e640000000800 */
[----:B------:R-:W-:Y:S02]  /*7fa0*/  IMAD.X R5, RZ, RZ, ~R5, P0 ;  /* 0x000000ffff057224 */ /* 0x000fe400000e0e05 */
[----:B------:R-:W-:-:S04]  /*7fb0*/  IMAD.WIDE.U32 R12, R7, R24, R2 ;  /* 0x00000018070c7225 */ /* 0x000fc800078e0002 */
[----:B------:R-:W2:Y:S01]  /*7fc0*/  LDC R16, c[0x0][0x608] ;  /* 0x00018200ff107b82 */ /* 0x000ea20000000800 */
[----:B------:R-:W-:-:S04]  /*7fd0*/  IMAD R10, R5, R24, RZ ;  /* 0x00000018050a7224 */ /* 0x000fc800078e02ff */
[----:B------:R-:W-:Y:S02]  /*7fe0*/  IMAD R5, R7, R25, R10 ;  /* 0x0000001907057224 */ /* 0x000fe400078e020a */
[----:B------:R-:W-:Y:S01]  /*7ff0*/  IMAD.MOV.U32 R7, RZ, RZ, -0x1 ;  /* 0xffffffffff077424 */ /* 0x000fe200078e00ff */
[----:B------:R-:W3:Y:S01]  /*8000*/  LDC R26, c[0x0][0x658] ;  /* 0x00019600ff1a7b82 */ /* 0x000ee20000000800 */
[----:B------:R-:W-:Y:S01]  /*8010*/  IMAD.IADD R5, R13, 0x1, R5 ;  /* 0x000000010d057824 */ /* 0x000fe200078e0205 */
[----:B0-----:R-:W-:-:S04]  /*8020*/  ISETP.NE.U32.AND P0, PT, R28, RZ, PT ;  /* 0x000000ff1c00720c */ /* 0x001fc80003f05070 */
        /* <DEDUP_REMOVED lines=8> */
[-CC-:B---3--:R-:W-:Y:S02]  /*80b0*/  SHF.R.U64 R24, R22, R26.reuse, R5.reuse ;  /* 0x0000001a16187219 */ /* 0x188fe40000001205 */
[-C--:B------:R-:W-:Y:S02]  /*80c0*/  SHF.L.U32 R7, R7, R26.reuse, RZ ;  /* 0x0000001a07077219 */ /* 0x080fe400000006ff */
[----:B------:R-:W-:Y:S01]  /*80d0*/  SHF.R.U32.HI R13, RZ, R26, R5 ;  /* 0x0000001aff0d7219 */ /* 0x000fe20000011605 */
[----:B------:R-:W-:Y:S01]  /*80e0*/  IMAD.MOV.U32 R12, RZ, RZ, R24 ;  /* 0x000000ffff0c7224 */ /* 0x000fe200078e0018 */
[----:B------:R-:W-:Y:S01]  /*80f0*/  LOP3.LUT R31, RZ, R7, RZ, 0x33, !PT ;  /* 0x00000007ff1f7212 */ /* 0x000fe200078e33ff */
[----:B------:R-:W3:Y:S01]  /*8100*/  LDC R30, c[0x0][0x610] ;  /* 0x00018400ff1e7b82 */ /* 0x000ee20000000800 */
[----:B------:R-:W-:Y:S05]  /*8110*/  @!P0 BRA `(.L_x_174) ;  /* 0x0000000000288947 */ /* 0x000fea0003800000 */
        /* <DEDUP_REMOVED lines=10> */
.L_x_174:
[----:B-1----:R-:W-:Y:S01]  /*81c0*/  SHF.R.U64 R10, R12, R10, R13 ;  /* 0x0000000a0c0a7219 */ /* 0x002fe2000000120d */
[----:B0-----:R-:W-:Y:S01]  /*81d0*/  VIADD R9, R23, 0xffffffff ;  /* 0xffffffff17097836 */ /* 0x001fe20000000000 */
[----:B------:R-:W-:Y:S01]  /*81e0*/  SHF.L.U32 R27, R27, R26, RZ ;  /* 0x0000001a1b1b7219 */ /* 0x000fe200000006ff */
[----:B------:R-:W-:Y:S01]  /*81f0*/  @P3 IMAD R11, R19, R20, R8 ;  /* 0x00000014130b3224 */ /* 0x000fe200078e0208 */
[----:B------:R-:W-:Y:S01]  /*8200*/  LOP3.LUT R5, R22, R31, RZ, 0xc0, !PT ;  /* 0x0000001f16057212 */ /* 0x000fe200078ec0ff */
[----:B------:R-:W-:Y:S01]  /*8210*/  IMAD.MOV R7, RZ, RZ, -R10 ;  /* 0x000000ffff077224 */ /* 0x000fe200078e0a0a */
[----:B------:R-:W-:Y:S01]  /*8220*/  LOP3.LUT R18, R18, R9, RZ, 0xc0, !PT ;  /* 0x0000000912127212 */ /* 0x000fe200078ec0ff */
[----:B------:R-:W-:Y:S02]  /*8230*/  IMAD.MOV.U32 R16, RZ, RZ, R21 ;  /* 0x000000ffff107224 */ /* 0x000fe400078e0015 */
[----:B------:R-:W-:Y:S02]  /*8240*/  IMAD R10, R27, R10, R5 ;  /* 0x0000000a1b0a7224 */ /* 0x000fe400078e0205 */
[----:B--2---:R-:W-:-:S02]  /*8250*/  IMAD R5, R7, R25, R24 ;  /* 0x0000001907057224 */ /* 0x004fc400078e0218 */
[----:B------:R-:W-:Y:S02]  /*8260*/  IMAD.MOV.U32 R7, RZ, RZ, 0x1 ;  /* 0x00000001ff077424 */ /* 0x000fe400078e00ff */
[----:B---3--:R-:W-:Y:S02]  /*8270*/  IMAD R11, R10, R30, R11 ;  /* 0x0000001e0a0b7224 */ /* 0x008fe400078e020b */
[----:B------:R-:W-:Y:S01]  /*8280*/  IMAD R18, R5, R23, R18 ;  /* 0x0000001705127224 */ /* 0x000fe200078e0212 */
[----:B------:R-:W-:-:S04]  /*8290*/  PRMT R5, R7, 0x7610, R5 ;  /* 0x0000761007057816 */ /* 0x000fc80000000005 */
[----:B------:R-:W-:Y:S02]  /*82a0*/  SEL R7, R18, R11, !P3 ;  /* 0x0000000b12077207 */ /* 0x000fe40005800000 */
[----:B------:R-:W-:-:S07]  /*82b0*/  SEL R18, R11, R18, !P3 ;  /* 0x000000120b127207 */ /* 0x000fce0005800000 */
.L_x_172:
[----:B------:R-:W-:-:S08]  /*82c0*/  NOP ;  /* 0x0000000000007918 */ /* 0x000fd00000000000 */
[----:B------:R-:W0:-:S00]  /*82d0*/  USETMAXREG.DEALLOC.CTAPOOL 0x28 ;  /* 0x00000028000079c8 */ /* 0x000e0000080e0500 */
[----:B0-----:R-:W-:-:S13]  /*82e0*/  ISETP.NE.AND P0, PT, R6, RZ, PT ;  /* 0x000000ff0600720c */ /* 0x001fda0003f05270 */
[----:B------:R-:W-:Y:S05]  /*82f0*/  @P0 EXIT ;  /* 0x000000000000094d */ /* 0x000fea0003800000 */
[----:B------:R-:W-:Y:S01]  /*8300*/  LOP3.LUT P0, RZ, R5, 0xff, RZ, 0xc0, !PT ;  /* 0x000000ff05ff7812 */ /* 0x000fe2000780c0ff */
[----:B------:R-:W-:Y:S02]  /*8310*/  IMAD.MOV.U32 R5, RZ, RZ, 0x1 ;  /* 0x00000001ff057424 */ /* 0x000fe400078e00ff */
[----:B------:R-:W-:-:S10]  /*8320*/  IMAD.MOV.U32 R17, RZ, RZ, RZ ;  /* 0x000000ffff117224 */ /* 0x000fd400078e00ff */
[----:B------:R-:W-:Y:S05]  /*8330*/  @!P0 BRA `(.L_x_175) ;  /* 0x0000000c00308947 */ /* 0x000fea0003800000 */
[----:B------:R-:W0:Y:S01]  /*8340*/  LDC R5, c[0x0][0x28c] ;  /* 0x0000a300ff057b82 */ /* 0x000e220000000800 */
[----:B------:R-:W-:Y:S01]  /*8350*/  ULDC UR5, c[0x0][0x658] ;  /* 0x0001960000057ab9 */ /* 0x000fe20000000800 */
[----:B------:R-:W-:Y:S01]  /*8360*/  UMOV UR7, 0xffffffff ;  /* 0xffffffff00077882 */ /* 0x000fe20000000000 */
[----:B------:R-:W-:Y:S01]  /*8370*/  ULDC UR6, c[0x0][0xc] ;  /* 0x0000030000067ab9 */ /* 0x000fe20000000800 */
[----:B------:R-:W-:Y:S01]  /*8380*/  USHF.L.U32 UR8, UR7, UR5, URZ ;  /* 0x0000000507087299 */ /* 0x000fe2000800063f */
[----:B------:R-:W-:Y:S01]  /*8390*/  BSSY B0, `(.L_x_175) ;  /* 0x00000c6000007945 */ /* 0x000fe20003800000 */
[----:B------:R-:W-:Y:S01]  /*83a0*/  UMOV UR9, 0x1 ;  /* 0x0000000100097882 */ /* 0x000fe20000000000 */
[----:B------:R-:W-:Y:S01]  /*83b0*/  ULDC UR7, c[0x0][0x10] ;  /* 0x0000040000077ab9 */ /* 0x000fe20000000800 */
[----:B------:R-:W1:Y:S01]  /*83c0*/  S2UR UR10, SR_CgaCtaId ;  /* 0x00000000000a79c3 */ /* 0x000e620000008800 */
[----:B------:R-:W-:Y:S01]  /*83d0*/  UIMAD.WIDE.U32 UR6, UR6, UR7, URZ ;  /* 0x00000007060672a5 */ /* 0x000fe2000f8e003f */
[----:B------:R-:W-:Y:S01]  /*83e0*/  IMAD.MOV.U32 R14, RZ, RZ, 0x1 ;  /* 0x00000001ff0e7424 */ /* 0x000fe200078e00ff */
[----:B------:R-:W-:Y:S01]  /*83f0*/  USHF.L.U32 UR18, UR9, UR5, URZ ;  /* 0x0000000509127299 */ /* 0x000fe2000800063f */
[----:B------:R-:W-:Y:S01]  /*8400*/  LOP3.LUT R15, R4, 0x2, RZ, 0xfc, !PT ;  /* 0x00000002040f7812 */ /* 0x000fe200078efcff */
[----:B------:R-:W-:Y:S01]  /*8410*/  IMAD.MOV.U32 R17, RZ, RZ, RZ ;  /* 0x000000ffff117224 */ /* 0x000fe200078e00ff */
[----:B------:R-:W-:Y:S01]  /*8420*/  ULDC UR5, c[0x0][0x14] ;  /* 0x0000050000057ab9 */ /* 0x000fe20000000800 */
[----:B------:R-:W-:Y:S01]  /*8430*/  ULDC UR4, c[0x0][0x600] ;  /* 0x0001800000047ab9 */ /* 0x000fe20000000800 */
[----:B------:R-:W-:-:S02]  /*8440*/  UIMAD.WIDE.U32 UR20, UR6, UR5, URZ ;  /* 0x00000005061472a5 */ /* 0x000fc4000f8e003f */
[----:B------:R-:W-:Y:S02]  /*8450*/  UIMAD UR13, UR7, UR5, URZ ;  /* 0x00000005070d72a4 */ /* 0x000fe4000f8e023f */
[----:B------:R-:W-:Y:S02]  /*8460*/  UIADD3 UR4, UR4, -0x1, URZ ;  /* 0xffffffff04047890 */ /* 0x000fe4000fffe03f */
[----:B------:R-:W-:Y:S01]  /*8470*/  ULOP3.LUT UR17, URZ, UR8, URZ, 0x33, !UPT ;  /* 0x000000083f117292 */ /* 0x000fe2000f8e333f */
[----:B0-----:R-:W-:Y:S01]  /*8480*/  VIADD R5, R5, 0x3f ;  /* 0x0000003f05057836 */ /* 0x001fe20000000000 */
[----:B------:R-:W-:Y:S01]  /*8490*/  UIADD3 UR13, UR21, UR13, URZ ;  /* 0x0000000d150d7290 */ /* 0x000fe2000fffe03f */
[----:B------:R-:W-:-:S03]  /*84a0*/  ULDC.64 UR22, c[0x0][0x198] ;  /* 0x0000660000167ab9 */ /* 0x000fc60000000a00 */
[----:B------:R-:W-:Y:S01]  /*84b0*/  SHF.R.S32.HI R6, RZ, 0x1f, R5 ;  /* 0x0000001fff067819 */ /* 0x000fe20000011405 */
[----:B-1----:R-:W-:-:S03]  /*84c0*/  IMAD.U32 R11, RZ, RZ, UR10 ;  /* 0x0000000aff0b7e24 */ /* 0x002fc6000f8e00ff */
[----:B------:R-:W-:Y:S01]  /*84d0*/  LEA.HI R6, R6, R5, RZ, 0x6 ;  /* 0x0000000506067211 */ /* 0x000fe200078f30ff */
[----:B------:R-:W-:-:S03]  /*84e0*/  IMAD.MOV.U32 R5, RZ, RZ, 0x1 ;  /* 0x00000001ff057424 */ /* 0x000fc600078e00ff */
[----:B------:R-:W-:-:S05]  /*84f0*/  SHF.R.S32.HI R10, RZ, 0x6, R6 ;  /* 0x00000006ff0a7819 */ /* 0x000fca0000011406 */
[----:B------:R-:W-:-:S07]  /*8500*/  VIADD R12, R10, 0x1 ;  /* 0x000000010a0c7836 */ /* 0x000fce0000000000 */
.L_x_186:
[----:B------:R-:W-:-:S03]  /*8510*/  UMOV UR5, 0xffffffff ;  /* 0xffffffff00057882 */ /* 0x000fc60000000000 */
[----:B------:R-:W-:Y:S05]  /*8520*/  BRA.DIV UR5, `(.L_x_176) ;  /* 0x0000000e05c87947 */ /* 0x000fea000b800000 */
[----:B------:R-:W-:-:S13]  /*8530*/  ELECT P0, URZ, PT ;  /* 0x00000000003f782f */ /* 0x000fda0003800000 */
.L_x_198:
[----:B------:R-:W0:Y:S01]  /*8540*/  LDC R6, c[0x0][0x28c] ;  /* 0x0000a300ff067b82 */ /* 0x000e220000000800 */
[----:B------:R-:W-:Y:S01]  /*8550*/  BSSY B1, `(.L_x_177) ;  /* 0x0000039000017945 */ /* 0x000fe20003800000 */
[----:B0-----:R-:W-:-:S13]  /*8560*/  ISETP.LT.OR P0, PT, R6, 0x1, !P0 ;  /* 0x000000010600780c */ /* 0x001fda0004701670 */
[----:B------:R-:W-:Y:S05]  /*8570*/  @P0 BRA `(.L_x_178) ;  /* 0x0000000000d80947 */ /* 0x000fea0003800000 */
[----:B------:R-:W-:Y:S02]  /*8580*/  IMAD R18, R18, 0x2, R11 ;  /* 0x0000000212127824 */ /* 0x000fe400078e020b */
[----:B------:R-:W-:Y:S02]  /*8590*/  IMAD.SHL.U32 R20, R7, 0x80, RZ ;  /* 0x0000008007147824 */ /* 0x000fe400078e00ff */
[----:B------:R-:W-:Y:S02]  /*85a0*/  IMAD.MOV.U32 R23, RZ, RZ, RZ ;  /* 0x000000ffff177224 */ /* 0x000fe400078e00ff */
[----:B------:R-:W-:Y:S02]  /*85b0*/  IMAD.MOV.U32 R6, RZ, RZ, R12 ;  /* 0x000000ffff067224 */ /* 0x000fe400078e000c */
[----:B------:R-:W-:Y:S02]  /*85c0*/  IMAD.MOV.U32 R7, RZ, RZ, R5 ;  /* 0x000000ffff077224 */ /* 0x000fe400078e0005 */
[----:B------:R-:W-:-:S02]  /*85d0*/  IMAD.MOV.U32 R8, RZ, RZ, R17 ;  /* 0x000000ffff087224 */ /* 0x000fc400078e0011 */
[----:B------:R-:W-:-:S07]  /*85e0*/  IMAD.SHL.U32 R19, R18, 0x40, RZ ;  /* 0x0000004012137824 */ /* 0x000fce00078e00ff */
.L_x_181:
[----:B------:R-:W0:Y:S01]  /*85f0*/  S2UR UR5, SR_CgaCtaId ;  /* 0x00000000000579c3 */ /* 0x000e220000008800 */
[----:B------:R-:W-:Y:S02]  /*8600*/  MOV R18, 0x400 ;  /* 0x0000040000127802 */ /* 0x000fe40000000f00 */
[----:B------:R-:W-:Y:S02]  /*8610*/  SHF.L.U32 R9, R7, 0x1f, RZ ;  /* 0x0000001f07097819 */ /* 0x000fe400000006ff */
[----:B------:R-:W-:-:S13]  /*8620*/  LOP3.LUT P1, RZ, R0, 0x7f, RZ, 0xc0, !PT ;  /* 0x0000007f00ff7812 */ /* 0x000fda000782c0ff */
[----:B------:R-:W1:Y:S01]  /*8630*/  @!P1 LDC R13, c[0x0][0x500] ;  /* 0x00014000ff0d9b82 */ /* 0x000e620000000800 */
[----:B0-----:R-:W-:-:S05]  /*8640*/  IMAD.U32 R11, RZ, RZ, UR5 ;  /* 0x00000005ff0b7e24 */ /* 0x001fca000f8e00ff */
[----:B------:R-:W-:-:S05]  /*8650*/  LEA R21, R11, R18, 0x18 ;  /* 0x000000120b157211 */ /* 0x000fca00078ec0ff */
[----:B------:R-:W-:-:S04]  /*8660*/  IMAD R22, R8, 0x8, R21 ;  /* 0x0000000808167824 */ /* 0x000fc800078e0215 */
[----:B------:R-:W0:Y:S02]  /*8670*/  SYNCS.PHASECHK.TRANS64.TRYWAIT P0, [R22+URZ+0x28], R9 ;  /* 0x00002809160075a7 */ /* 0x000e24000800017f */
[----:B01----:R-:W-:Y:S05]  /*8680*/  @!P0 BRA `(.L_x_179) ;  /* 0x0000000c00908947 */ /* 0x003fea0003800000 */
.L_x_199:
[----:B0-----:R-:W-:Y:S01]  /*8690*/  PRMT R9, R15, 0x9910, RZ ;  /* 0x000099100f097816 */ /* 0x001fe200000000ff */
[----:B------:R0:W-:Y:S03]  /*86a0*/  @!P1 SYNCS.ARRIVE.TRANS64 RZ, [R22+URZ], R13 ;  /* 0x0000000d16ff99a7 */ /* 0x0001e6000800003f */
[----:B------:R-:W-:-:S13]  /*86b0*/  ISETP.NE.AND P0, PT, R9, 0x2, PT ;  /* 0x000000020900780c */ /* 0x000fda0003f05270 */
[----:B0-----:R-:W-:Y:S05]  /*86c0*/  @P0 BRA `(.L_x_180) ;  /* 0x0000000000040947 */ /* 0x001fea0003800000 */
[----:B------:R-:W-:Y:S01]  /*86d0*/  BPT.TRAP 0x1 ;  /* 0x000000040000795c */ /* 0x000fe20000300000 */
.L_x_180:
[----:B------:R-:W-:Y:S01]  /*86e0*/  IMAD.SHL.U32 R18, R8, 0x2000, RZ ;  /* 0x0000200008127824 */ /* 0x000fe200078e00ff */
[----:B------:R-:W-:Y:S01]  /*86f0*/  R2UR UR8, R21 ;  /* 0x00000000150872ca */ /* 0x000fe200000e0000 */
[----:B------:R-:W-:Y:S01]  /*8700*/  VIADD R6, R6, 0xffffffff ;  /* 0xffffffff06067836 */ /* 0x000fe20000000000 */
[----:B------:R-:W-:Y:S01]  /*8710*/  R2UR UR9, R22 ;  /* 0x00000000160972ca */ /* 0x000fe200000e0000 */
[--C-:B------:R-:W-:Y:S01]  /*8720*/  IMAD R9, R11, 0x1000, R18.reuse ;  /* 0x000010000b097824 */ /* 0x100fe200078e0212 */
[----:B------:R-:W-:Y:S01]  /*8730*/  IADD3 R18, R21, 0xa100, R18 ;  /* 0x0000a10015127810 */ /* 0x000fe20007ffe012 */
[----:B------:R-:W-:Y:S01]  /*8740*/  UIADD3 UR6, UP0, UR22, 0xf0, URZ ;  /* 0x000000f016067890 */ /* 0x000fe2000ff1e03f */
[----:B------:R-:W-:Y:S01]  /*8750*/  R2UR UR11, R19 ;  /* 0x00000000130b72ca */ /* 0x000fe200000e0000 */
[----:B------:R-:W-:Y:S01]  /*8760*/  UIADD3 UR24, UP1, UR22, 0x1f0, URZ ;  /* 0x000001f016187890 */ /* 0x000fe2000ff3e03f */
[----:B------:R-:W-:Y:S01]  /*8770*/  R2UR UR5, R9 ;  /* 0x00000000090572ca */ /* 0x000fe200000e0000 */
[----:B------:R-:W-:Y:S01]  /*8780*/  UIADD3.X UR7, URZ, UR23, URZ, UP0, !UPT ;  /* 0x000000173f077290 */ /* 0x000fe200087fe43f */
[C---:B------:R-:W-:Y:S01]  /*8790*/  R2UR UR10, R23.reuse ;  /* 0x00000000170a72ca */ /* 0x040fe200000e0000 */
[----:B------:R-:W-:Y:S01]  /*87a0*/  VIADD R8, R8, 0x1 ;  /* 0x0000000108087836 */ /* 0x000fe20000000000 */
[----:B------:R-:W-:Y:S01]  /*87b0*/  R2UR UR12, R16 ;  /* 0x00000000100c72ca */ /* 0x000fe200000e0000 */
[----:B------:R-:W-:Y:S01]  /*87c0*/  UIADD3.X UR25, URZ, UR23, URZ, UP1, !UPT ;  /* 0x000000173f197290 */ /* 0x000fe20008ffe43f */
[----:B------:R-:W-:Y:S01]  /*87d0*/  R2UR UR16, R18 ;  /* 0x00000000121072ca */ /* 0x000fe200000e0000 */
[----:B------:R-:W-:Y:S01]  /*87e0*/  UMOV UR14, 0x0 ;  /* 0x00000000000e7882 */ /* 0x000fe20000000000 */
[----:B------:R-:W-:Y:S01]  /*87f0*/  R2UR UR19, R20 ;  /* 0x00000000141372ca */ /* 0x000fe200000e0000 */
[----:B------:R-:W-:Y:S01]  /*8800*/  UMOV UR15, 0x10000000 ;  /* 0x10000000000f7882 */ /* 0x000fe20000000000 */
[----:B------:R-:W-:Y:S01]  /*8810*/  ISETP.GT.AND P1, PT, R6, 0x1, PT ;  /* 0x000000010600780c */ /* 0x000fe20003f24270 */
[----:B------:R-:W-:Y:S01]  /*8820*/  VIADD R23, R23, 0x40 ;  /* 0x0000004017177836 */ /* 0x000fe20000000000 */
[----:B------:R-:W-:Y:S01]  /*8830*/  ISETP.NE.AND P0, PT, R8, 0x5, PT ;  /* 0x000000050800780c */ /* 0x000fe20003f05270 */
[----:B------:R-:W-:-:S03]  /*8840*/  UIADD3 UR8, UR8, 0x100, UR5 ;  /* 0x0000010008087890 */ /* 0x000fc6000fffe005 */
[----:B------:R-:W-:Y:S01]  /*8850*/  UMOV UR5, 0x30000 ;  /* 0x0003000000057882 */ /* 0x000fe20000000000 */
[----:B------:R-:W-:Y:S02]  /*8860*/  SEL R18, RZ, 0x1, P0 ;  /* 0x00000001ff127807 */ /* 0x000fe40000000000 */
[----:B------:R-:W-:Y:S02]  /*8870*/  SEL R8, R8, RZ, P0 ;  /* 0x000000ff08087207 */ /* 0x000fe40000000000 */
[----:B------:R-:W-:Y:S01]  /*8880*/  LOP3.LUT R7, R7, R18, RZ, 0x3c, !PT ;  /* 0x0000001207077212 */ /* 0x000fe200078e3cff */
[----:B------:R0:W-:Y:S02]  /*8890*/  UTMALDG.3D.MULTICAST [UR8], [UR6], UR5, desc[UR14] ;  /* 0x00000e08060073b4 */ /* 0x0001e40008011805 */
[----:B0-----:R-:W-:Y:S01]  /*88a0*/  UMOV UR8, UR16 ;  /* 0x0000001000087c82 */ /* 0x001fe20008000000 */
[----:B------:R-:W-:Y:S02]  /*88b0*/  UMOV UR11, UR19 ;  /* 0x00000013000b7c82 */ /* 0x000fe40008000000 */
[----:B------:R0:W-:Y:S02]  /*88c0*/  UTMALDG.3D [UR8], [UR24], desc[UR14] ;  /* 0x00000e08180075b4 */ /* 0x0001e40008011000 */
[----:B0-----:R-:W-:Y:S05]  /*88d0*/  @P1 BRA `(.L_x_181) ;  /* 0xfffffffc00441947 */ /* 0x001fea000383ffff */
.L_x_178:
[----:B------:R-:W-:Y:S05]  /*88e0*/  BSYNC B1 ;  /* 0x0000000000017941 */ /* 0x000fea0003800000 */
.L_x_177:
[----:B------:R-:W-:Y:S01]  /*88f0*/  LOP3.LUT P1, RZ, R14, 0xff, RZ, 0xc0, !PT ;  /* 0x000000ff0eff7812 */ /* 0x000fe2000782c0ff */
[C---:B------:R-:W-:Y:S01]  /*8900*/  IMAD.IADD R17, R10.reuse, 0x1, R17 ;  /* 0x000000010a117824 */ /* 0x040fe200078e0211 */
[----:B------:R-:W-:Y:S01]  /*8910*/  ULDC.64 UR6, c[0x0][0x650] ;  /* 0x0001940000067ab9 */ /* 0x000fe20000000a00 */
[C---:B------:R-:W-:Y:S01]  /*8920*/  ISETP.GE.U32.AND P2, PT, R10.reuse, 0x5, PT ;  /* 0x000000050a00780c */ /* 0x040fe20003f46070 */
[----:B------:R-:W-:Y:S01]  /*8930*/  BSSY B1, `(.L_x_182) ;  /* 0x0000069000017945 */ /* 0x000fe20003800000 */
[----:B------:R-:W-:Y:S01]  /*8940*/  IMAD.MOV.U32 R18, RZ, RZ, -0x1 ;  /* 0xffffffffff127424 */ /* 0x000fe200078e00ff */
[----:B------:R-:W-:Y:S01]  /*8950*/  ISETP.GT.U32.AND P0, PT, R17, 0x4, PT ;  /* 0x000000041100780c */ /* 0x000fe20003f04070 */
[----:B------:R-:W-:Y:S01]  /*8960*/  IMAD.MOV.U32 R16, RZ, RZ, -0x1 ;  /* 0xffffffffff107424 */ /* 0x000fe200078e00ff */
[----:B------:R-:W-:Y:S02]  /*8970*/  PRMT R14, RZ, 0x7610, R14 ;  /* 0x00007610ff0e7816 */ /* 0x000fe4000000000e */
[----:B------:R-:W-:-:S03]  /*8980*/  ISETP.LT.U32.AND P0, PT, R10, 0x5, P0 ;  /* 0x000000050a00780c */ /* 0x000fc60000701070 */
[----:B------:R-:W0:Y:S01]  /*8990*/  @P1 S2R R11, SR_CgaCtaId ;  /* 0x00000000000b1919 */ /* 0x000e220000008800 */
[----:B------:R-:W-:-:S04]  /*89a0*/  @P1 MOV R6, 0x400 ;  /* 0x0000040000061802 */ /* 0x000fc80000000f00 */
[----:B0-----:R-:W-:Y:S01]  /*89b0*/  @P1 LEA R8, R11, R6, 0x18 ;  /* 0x000000060b081211 */ /* 0x001fe200078ec0ff */
[----:B------:R-:W-:Y:S01]  /*89c0*/  IMAD.WIDE.U32 R6, R17, -0x33333333, RZ ;  /* 0xcccccccd11067825 */ /* 0x000fe200078e00ff */
[----:B------:R-:W-:Y:S02]  /*89d0*/  SEL R6, RZ, 0x1, !P0 ;  /* 0x00000001ff067807 */ /* 0x000fe40004000000 */
[----:B------:R0:W-:Y:S01]  /*89e0*/  @P1 SYNCS.ARRIVE.TRANS64.A1T0 RZ, [R8+URZ+0x68], RZ ;  /* 0x000068ff08ff19a7 */ /* 0x0001e2000810003f */
[----:B------:R-:W-:Y:S02]  /*89f0*/  IADD3 R2, P1, R2, UR20, RZ ;  /* 0x0000001402027c10 */ /* 0x000fe4000ff3e0ff */
[----:B------:R-:W-:Y:S02]  /*8a00*/  LOP3.LUT R5, R5, R6, RZ, 0x3c, !PT ;  /* 0x0000000605057212 */ /* 0x000fe400078e3cff */
[----:B------:R-:W-:Y:S02]  /*8a10*/  IADD3.X R3, R3, UR13, RZ, P1, !PT ;  /* 0x0000000d03037c10 */ /* 0x000fe40008ffe4ff */
[----:B------:R-:W-:-:S02]  /*8a20*/  ISETP.GE.U32.AND P0, PT, R2, UR6, PT ;  /* 0x0000000602007c0c */ /* 0x000fc4000bf06070 */
[----:B0-----:R-:W-:Y:S01]  /*8a30*/  SHF.R.U32.HI R8, RZ, 0x2, R7 ;  /* 0x00000002ff087819 */ /* 0x001fe20000011607 */
[----:B------:R-:W-:Y:S01]  /*8a40*/  IMAD.MOV.U32 R7, RZ, RZ, -0x1 ;  /* 0xffffffffff077424 */ /* 0x000fe200078e00ff */
[----:B------:R-:W-:Y:S02]  /*8a50*/  ISETP.GE.U32.AND.EX P0, PT, R3, UR7, PT, P0 ;  /* 0x0000000703007c0c */ /* 0x000fe4000bf06100 */
[----:B------:R-:W-:Y:S01]  /*8a60*/  @P2 LOP3.LUT R5, R5, 0x1, R8, 0x78, !PT ;  /* 0x0000000105052812 */ /* 0x000fe200078e7808 */
[----:B------:R-:W-:Y:S01]  /*8a70*/  IMAD R17, R8, -0x5, R17 ;  /* 0xfffffffb08117824 */ /* 0x000fe200078e0211 */
[----:B------:R-:W-:-:S09]  /*8a80*/  PRMT R6, RZ, 0x7610, R6 ;  /* 0x00007610ff067816 */ /* 0x000fd20000000006 */
[----:B------:R-:W-:Y:S05]  /*8a90*/  @P0 BRA `(.L_x_183) ;  /* 0x0000000400480947 */ /* 0x000fea0003800000 */
[----:B------:R-:W0:Y:S01]  /*8aa0*/  S2R R18, SR_CTAID.X ;  /* 0x0000000000127919 */ /* 0x000e220000002500 */
[----:B------:R-:W-:Y:S01]  /*8ab0*/  ULDC.64 UR6, c[0x0][0x628] ;  /* 0x00018a0000067ab9 */ /* 0x000fe20000000a00 */
[----:B------:R-:W1:Y:S01]  /*8ac0*/  LDC R19, c[0x0][0x144] ;  /* 0x00005100ff137b82 */ /* 0x000e620000000800 */
[----:B------:R-:W-:Y:S01]  /*8ad0*/  ISETP.NE.U32.AND P0, PT, RZ, UR6, PT ;  /* 0x00000006ff007c0c */ /* 0x000fe2000bf05070 */
[----:B------:R-:W2:Y:S01]  /*8ae0*/  S2R R13, SR_CTAID.Y ;  /* 0x00000000000d7919 */ /* 0x000ea20000002600 */
[----:B------:R-:W-:Y:S01]  /*8af0*/  ULDC UR8, c[0x0][0x630] ;  /* 0x00018c0000087ab9 */ /* 0x000fe20000000800 */
[----:B------:R-:W-:Y:S01]  /*8b00*/  ULDC UR9, c[0x0][0x150] ;  /* 0x0000540000097ab9 */ /* 0x000fe20000000800 */
[----:B------:R-:W-:Y:S01]  /*8b10*/  ISETP.NE.AND.EX P0, PT, RZ, UR7, PT, P0 ;  /* 0x00000007ff007c0c */ /* 0x000fe2000bf05300 */
[----:B------:R-:W-:Y:S02]  /*8b20*/  IMAD.MOV.U32 R6, RZ, RZ, R2 ;  /* 0x000000ffff067224 */ /* 0x000fe400078e0002 */
[----:B------:R-:W-:Y:S01]  /*8b30*/  IMAD.MOV.U32 R7, RZ, RZ, R3 ;  /* 0x000000ffff077224 */ /* 0x000fe200078e0003 */
[----:B0-----:R-:W-:-:S09]  /*8b40*/  I2FP.F32.U32 R20, R18 ;  /* 0x0000001200147245 */ /* 0x001fd20000201000 */
[----:B------:R-:W-:Y:S05]  /*8b50*/  @!P0 BRA `(.L_x_184) ;  /* 0x0000000000288947 */ /* 0x000fea0003800000 */
[----:B------:R-:W-:Y:S02]  /*8b60*/  ULDC UR5, c[0x0][0x634] ;  /* 0x00018d0000057ab9 */ /* 0x000fe40000000800 */
[----:B------:R-:W-:-:S05]  /*8b70*/  IADD3 R7, P0, R2, UR5, RZ ;  /* 0x0000000502077c10 */ /* 0x000fca000ff1e0ff */
[----:B------:R-:W-:-:S04]  /*8b80*/  IMAD.X R21, RZ, RZ, R3, P0 ;  /* 0x000000ffff157224 */ /* 0x000fc800000e0603 */
[----:B------:R-:W-:-:S04]  /*8b90*/  IMAD.WIDE.U32 R8, R21, UR6, RZ ;  /* 0x0000000615087c25 */ /* 0x000fc8000f8e00ff */
[----:B------:R-:W-:-:S04]  /*8ba0*/  IMAD.WIDE.U32 R8, P0, R7, UR7, R8 ;  /* 0x0000000707087c25 */ /* 0x000fc8000f800008 */
[----:B------:R-:W-:-:S04]  /*8bb0*/  IMAD.WIDE.U32 R6, R7, UR6, RZ ;  /* 0x0000000607067c25 */ /* 0x000fc8000f8e00ff */
[----:B------:R-:W-:Y:S01]  /*8bc0*/  IMAD.MOV.U32 R6, RZ, RZ, R9 ;  /* 0x000000ffff067224 */ /* 0x000fe200078e0009 */
[----:B------:R-:W-:Y:S01]  /*8bd0*/  IADD3 RZ, P1, R7, R8, RZ ;  /* 0x0000000807ff7210 */ /* 0x000fe20007f3e0ff */
[----:B------:R-:W-:-:S04]  /*8be0*/  IMAD.X R7, RZ, RZ, RZ, P0 ;  /* 0x000000ffff077224 */ /* 0x000fc800000e06ff */
[----:B------:R-:W-:-:S08]  /*8bf0*/  IMAD.WIDE.U32.X R6, R21, UR7, R6, P1 ;  /* 0x0000000715067c25 */ /* 0x000fd000088e0406 */
.L_x_184:
[----:B------:R-:W-:Y:S01]  /*8c00*/  FMUL R20, R20, UR9 ;  /* 0x0000000914147c20 */ /* 0x000fe20008400000 */
[--C-:B------:R-:W-:Y:S01]  /*8c10*/  SHF.R.U64 R16, R6, UR8, R7.reuse ;  /* 0x0000000806107c19 */ /* 0x100fe20008001207 */
[----:B------:R-:W-:Y:S01]  /*8c20*/  ULDC.64 UR6, c[0x0][0x620] ;  /* 0x0001880000067ab9 */ /* 0x000fe20000000a00 */
[----:B------:R-:W-:Y:S01]  /*8c30*/  SHF.R.U32.HI R6, RZ, UR8, R7 ;  /* 0x00000008ff067c19 */ /* 0x000fe20008011607 */
[----:B------:R-:W-:Y:S01]  /*8c40*/  ULDC.64 UR8, c[0x0][0x640] ;  /* 0x0001900000087ab9 */ /* 0x000fe20000000a00 */
[----:B------:R-:W-:Y:S01]  /*8c50*/  IADD3 R7, P0, RZ, -R16, RZ ;  /* 0x80000010ff077210 */ /* 0x000fe20007f1e0ff */
[----:B------:R-:W0:Y:S01]  /*8c60*/  F2I.U32.TRUNC.NTZ R20, R20 ;  /* 0x0000001400147305 */ /* 0x000e22000020f000 */
[----:B------:R-:W3:Y:S01]  /*8c70*/  LDC R22, c[0x0][0x148] ;  /* 0x00005200ff167b82 */ /* 0x000ee20000000800 */
[----:B------:R-:W-:Y:S02]  /*8c80*/  ULDC UR5, c[0x0][0x618] ;  /* 0x0001860000057ab9 */ /* 0x000fe40000000800 */
[----:B------:R-:W-:Y:S01]  /*8c90*/  IMAD.X R6, RZ, RZ, ~R6, P0 ;  /* 0x000000ffff067224 */ /* 0x000fe200000e0e06 */
[----:B------:R-:W-:-:S03]  /*8ca0*/  ISETP.NE.U32.AND P0, PT, RZ, UR8, PT ;  /* 0x00000008ff007c0c */ /* 0x000fc6000bf05070 */
[----:B------:R-:W-:Y:S01]  /*8cb0*/  IMAD R6, R6, UR6, RZ ;  /* 0x0000000606067c24 */ /* 0x000fe2000f8e02ff */
[----:B------:R-:W-:-:S03]  /*8cc0*/  ISETP.NE.AND.EX P0, PT, RZ, UR9, PT, P0 ;  /* 0x00000009ff007c0c */ /* 0x000fc6000bf05300 */
[C---:B------:R-:W-:Y:S02]  /*8cd0*/  IMAD R9, R7.reuse, UR7, R6 ;  /* 0x0000000707097c24 */ /* 0x040fe4000f8e0206 */
[----:B------:R-:W-:Y:S01]  /*8ce0*/  IMAD.WIDE.U32 R6, R7, UR6, R2 ;  /* 0x0000000607067c25 */ /* 0x000fe2000f8e0002 */
[----:B------:R-:W-:-:S03]  /*8cf0*/  ULDC UR6, c[0x0][0x154] ;  /* 0x0000550000067ab9 */ /* 0x000fc60000000800 */
[----:B0-----:R-:W-:Y:S02]  /*8d00*/  IMAD.MOV R8, RZ, RZ, -R20 ;  /* 0x000000ffff087224 */ /* 0x001fe400078e0a14 */
[----:B------:R-:W-:Y:S02]  /*8d10*/  IMAD.IADD R7, R7, 0x1, R9 ;  /* 0x0000000107077824 */ /* 0x000fe400078e0209 */
[----:B-1----:R-:W-:Y:S01]  /*8d20*/  IMAD R18, R19, R8, R18 ;  /* 0x0000000813127224 */ /* 0x002fe200078e0212 */
[----:B--2---:R-:W-:Y:S02]  /*8d30*/  I2FP.F32.U32 R8, R13 ;  /* 0x0000000d00087245 */ /* 0x004fe40000201000 */
[--C-:B------:R-:W-:Y:S02]  /*8d40*/  SHF.R.U64 R19, R6, UR5, R7.reuse ;  /* 0x0000000506137c19 */ /* 0x100fe40008001207 */
[----:B------:R-:W-:Y:S01]  /*8d50*/  SHF.R.U32.HI R6, RZ, UR5, R7 ;  /* 0x00000005ff067c19 */ /* 0x000fe20008011607 */
[----:B------:R-:W-:Y:S01]  /*8d60*/  FMUL R8, R8, UR6 ;  /* 0x0000000608087c20 */ /* 0x000fe20008400000 */
[----:B------:R-:W-:-:S02]  /*8d70*/  ULDC UR5, c[0x0][0x608] ;  /* 0x0001820000057ab9 */ /* 0x000fc40000000800 */
[--C-:B------:R-:W-:Y:S01]  /*8d80*/  SHF.R.U64 R21, R19, UR5, R6.reuse ;  /* 0x0000000513157c19 */ /* 0x100fe20008001206 */
[----:B------:R0:W1:Y:S01]  /*8d90*/  F2I.U32.TRUNC.NTZ R24, R8 ;  /* 0x0000000800187305 */ /* 0x000062000020f000 */
[----:B------:R-:W-:Y:S01]  /*8da0*/  SHF.R.U32.HI R6, RZ, UR5, R6 ;  /* 0x00000005ff067c19 */ /* 0x000fe20008011606 */
[----:B------:R-:W-:-:S03]  /*8db0*/  ULDC UR5, c[0x0][0x658] ;  /* 0x0001960000057ab9 */ /* 0x000fc60000000800 */
[--C-:B------:R-:W-:Y:S02]  /*8dc0*/  SHF.R.U64 R20, R21, UR5, R6.reuse ;  /* 0x0000000515147c19 */ /* 0x100fe40008001206 */
[----:B------:R-:W-:-:S03]  /*8dd0*/  SHF.R.U32.HI R23, RZ, UR5, R6 ;  /* 0x00000005ff177c19 */ /* 0x000fc60008011606 */
[----:B------:R-:W-:Y:S02]  /*8de0*/  IMAD.MOV.U32 R6, RZ, RZ, R20 ;  /* 0x000000ffff067224 */ /* 0x000fe400078e0014 */
[----:B------:R-:W-:Y:S01]  /*8df0*/  IMAD.MOV.U32 R7, RZ, RZ, R23 ;  /* 0x000000ffff077224 */ /* 0x000fe200078e0017 */
[----:B0-----:R-:W-:Y:S06]  /*8e00*/  @!P0 BRA `(.L_x_185) ;  /* 0x0000000000288947 */ /* 0x001fec0003800000 */
        /* <DEDUP_REMOVED lines=10> */
.L_x_185:
[----:B------:R-:W-:Y:S01]  /*8eb0*/  ULDC UR5, c[0x0][0x648] ;  /* 0x0001920000057ab9 */ /* 0x000fe20000000800 */
[----:B------:R-:W-:Y:S01]  /*8ec0*/  LOP3.LUT R21, R21, UR17, RZ, 0xc0, !PT ;  /* 0x0000001115157c12 */ /* 0x000fe2000f8ec0ff */
[----:B-1----:R-:W-:Y:S01]  /*8ed0*/  IMAD.MOV R24, RZ, RZ, -R24 ;  /* 0x000000ffff187224 */ /* 0x002fe200078e0a18 */
[----:B------:R-:W-:Y:S01]  /*8ee0*/  SHF.R.U64 R6, R6, UR5, R7 ;  /* 0x0000000506067c19 */ /* 0x000fe20008001207 */
[----:B------:R-:W-:Y:S01]  /*8ef0*/  ULDC UR5, c[0x0][0x638] ;  /* 0x00018e0000057ab9 */ /* 0x000fe20000000800 */
[----:B------:R-:W-:Y:S01]  /*8f00*/  LOP3.LUT R9, R19, UR4, RZ, 0xc0, !PT ;  /* 0x0000000413097c12 */ /* 0x000fe2000f8ec0ff */
[----:B---3--:R-:W-:Y:S01]  /*8f10*/  @P3 IMAD R18, R22, R24, R13 ;  /* 0x0000001816123224 */ /* 0x008fe200078e020d */
[----:B------:R-:W-:Y:S01]  /*8f20*/  ULDC UR6, c[0x0][0x610] ;  /* 0x0001840000067ab9 */ /* 0x000fe20000000800 */
[----:B------:R-:W-:Y:S02]  /*8f30*/  IMAD.MOV R7, RZ, RZ, -R6 ;  /* 0x000000ffff077224 */ /* 0x000fe400078e0a06 */
[----:B------:R-:W-:-:S02]  /*8f40*/  IMAD R21, R6, UR18, R21 ;  /* 0x0000001206157c24 */ /* 0x000fc4000f8e0215 */
[----:B------:R-:W-:Y:S01]  /*8f50*/  IMAD R20, R7, UR5, R20 ;  /* 0x0000000507147c24 */ /* 0x000fe2000f8e0214 */
[----:B------:R-:W-:Y:S01]  /*8f60*/  ULDC UR5, c[0x0][0x600] ;  /* 0x0001800000057ab9 */ /* 0x000fe20000000800 */
[----:B------:R-:W-:Y:S02]  /*8f70*/  IMAD R18, R21, UR6, R18 ;  /* 0x0000000615127c24 */ /* 0x000fe4000f8e0212 */
[----:B------:R-:W-:Y:S02]  /*8f80*/  IMAD R9, R20, UR5, R9 ;  /* 0x0000000514097c24 */ /* 0x000fe4000f8e0209 */
[----:B------:R-:W-:-:S03]  /*8f90*/  IMAD.MOV.U32 R6, RZ, RZ, 0x1 ;  /* 0x00000001ff067424 */ /* 0x000fc600078e00ff */
[----:B------:R-:W-:Y:S02]  /*8fa0*/  SEL R7, R9, R18, !P3 ;  /* 0x0000001209077207 */ /* 0x000fe40005800000 */
[----:B------:R-:W-:-:S07]  /*8fb0*/  SEL R18, R18, R9, !P3 ;  /* 0x0000000912127207 */ /* 0x000fce0005800000 */
.L_x_183:
[----:B------:R-:W-:Y:S05]  /*8fc0*/  BSYNC B1 ;  /* 0x0000000000017941 */ /* 0x000fea0003800000 */
.L_x_182:
[----:B------:R-:W-:-:S13]  /*8fd0*/  LOP3.LUT P0, RZ, R6, 0xff, RZ, 0xc0, !PT ;  /* 0x000000ff06ff7812 */ /* 0x000fda000780c0ff */
[----:B------:R-:W-:Y:S05]  /*8fe0*/  @P0 BRA `(.L_x_186) ;  /* 0xfffffff400480947 */ /* 0x000fea000383ffff */
[----:B------:R-:W-:Y:S05]  /*8ff0*/  BSYNC B0 ;  /* 0x0000000000007941 */ /* 0x000fea0003800000 */
.L_x_175:
[----:B------:R-:W-:-:S03]  /*9000*/  UMOV UR5, 0xffffffff ;  /* 0xffffffff00057882 */ /* 0x000fc60000000000 */
[----:B------:R-:W-:Y:S05]  /*9010*/  BRA.DIV UR5, `(.L_x_187) ;  /* 0x0000000605407947 */ /* 0x000fea000b800000 */
[----:B------:R-:W-:-:S13]  /*9020*/  ELECT P0, URZ, PT ;  /* 0x00000000003f782f */ /* 0x000fda0003800000 */
.L_x_202:
[----:B------:R-:W-:Y:S04]  /*9030*/  BSSY B0, `(.L_x_188) ;  /* 0x0000034000007945 */ /* 0x000fe80003800000 */
[----:B------:R-:W-:Y:S05]  /*9040*/  @!P0 BRA `(.L_x_189) ;  /* 0x0000000000c88947 */ /* 0x000fea0003800000 */
[----:B------:R-:W-:-:S04]  /*9050*/  LOP3.LUT R4, R4, 0x2, RZ, 0xfc, !PT ;  /* 0x0000000204047812 */ /* 0x000fc800078efcff */
[----:B------:R-:W-:-:S13]  /*9060*/  ISETP.NE.AND P0, PT, R4, 0x3, PT ;  /* 0x000000030400780c */ /* 0x000fda0003f05270 */
[----:B------:R-:W-:Y:S05]  /*9070*/  @!P0 BRA `(.L_x_190) ;  /* 0x0000000000048947 */ /* 0x000fea0003800000 */
[----:B------:R-:W-:Y:S01]  /*9080*/  BPT.TRAP 0x1 ;  /* 0x000000040000795c */ /* 0x000fe20000300000 */
.L_x_190:
[----:B------:R-:W0:Y:S01]  /*9090*/  S2R R3, SR_CgaCtaId ;  /* 0x0000000000037919 */ /* 0x000e220000008800 */
[----:B------:R-:W-:-:S04]  /*90a0*/  MOV R0, 0x400 ;  /* 0x0000040000007802 */ /* 0x000fc80000000f00 */
[----:B0-----:R-:W-:Y:S02]  /*90b0*/  LEA R0, R3, R0, 0x18 ;  /* 0x0000000003007211 */ /* 0x001fe400078ec0ff */
[----:B------:R-:W-:-:S03]  /*90c0*/  SHF.L.U32 R3, R5, 0x1f, RZ ;  /* 0x0000001f05037819 */ /* 0x000fc600000006ff */
[----:B------:R-:W-:-:S04]  /*90d0*/  VIADD R0, R0, 0x28 ;  /* 0x0000002800007836 */ /* 0x000fc80000000000 */
[C---:B------:R-:W-:Y:S02]  /*90e0*/  IMAD R6, R17.reuse, 0x8, R0 ;  /* 0x0000000811067824 */ /* 0x040fe400078e0200 */
[----:B------:R-:W-:Y:S02]  /*90f0*/  VIADD R17, R17, 0x1 ;  /* 0x0000000111117836 */ /* 0x000fe40000000000 */
[----:B------:R-:W0:Y:S03]  /*9100*/  SYNCS.PHASECHK.TRANS64.TRYWAIT P0, [R6+URZ], R3 ;  /* 0x00000003060075a7 */ /* 0x000e26000800017f */
[----:B------:R-:W-:-:S04]  /*9110*/  ISETP.NE.AND P1, PT, R17, 0x5, PT ;  /* 0x000000051100780c */ /* 0x000fc80003f25270 */
[----:B------:R-:W-:Y:S02]  /*9120*/  SEL R2, RZ, 0x1, P1 ;  /* 0x00000001ff027807 */ /* 0x000fe40000800000 */
[----:B------:R-:W-:Y:S02]  /*9130*/  SEL R17, R17, RZ, P1 ;  /* 0x000000ff11117207 */ /* 0x000fe40000800000 */
[----:B------:R-:W-:-:S03]  /*9140*/  LOP3.LUT R8, R5, R2, RZ, 0x3c, !PT ;  /* 0x0000000205087212 */ /* 0x000fc600078e3cff */
[----:B------:R-:W-:Y:S01]  /*9150*/  IMAD R7, R17, 0x8, R0 ;  /* 0x0000000811077824 */ /* 0x000fe200078e0200 */
[----:B------:R-:W-:Y:S01]  /*9160*/  SHF.L.U32 R4, R8, 0x1f, RZ ;  /* 0x0000001f08047819 */ /* 0x000fe200000006ff */
[----:B0-----:R-:W-:Y:S06]  /*9170*/  @!P0 BRA `(.L_x_191) ;  /* 0x0000000400088947 */ /* 0x001fec0003800000 */
.L_x_203:
[----:B------:R-:W1:Y:S01]  /*9180*/  SYNCS.PHASECHK.TRANS64.TRYWAIT P0, [R7+URZ], R4 ;  /* 0x00000004070075a7 */ /* 0x000e62000800017f */
[----:B------:R-:W-:-:S05]  /*9190*/  VIADD R2, R17, 0x1 ;  /* 0x0000000111027836 */ /* 0x000fca0000000000 */
[----:B------:R-:W-:-:S04]  /*91a0*/  ISETP.NE.AND P1, PT, R2, 0x5, PT ;  /* 0x000000050200780c */ /* 0x000fc80003f25270 */
[----:B0-----:R-:W-:Y:S02]  /*91b0*/  SEL R3, RZ, 0x1, P1 ;  /* 0x00000001ff037807 */ /* 0x001fe40000800000 */
[----:B------:R-:W-:Y:S02]  /*91c0*/  SEL R9, R2, RZ, P1 ;  /* 0x000000ff02097207 */ /* 0x000fe40000800000 */
[----:B------:R-:W-:-:S03]  /*91d0*/  LOP3.LUT R8, R8, R3, RZ, 0x3c, !PT ;  /* 0x0000000308087212 */ /* 0x000fc600078e3cff */
[----:B------:R-:W-:Y:S01]  /*91e0*/  IMAD R10, R9, 0x8, R0 ;  /* 0x00000008090a7824 */ /* 0x000fe200078e0200 */
[----:B------:R-:W-:Y:S01]  /*91f0*/  SHF.L.U32 R5, R8, 0x1f, RZ ;  /* 0x0000001f08057819 */ /* 0x000fe200000006ff */
[----:B-1----:R-:W-:Y:S06]  /*9200*/  @!P0 BRA `(.L_x_192) ;  /* 0x0000000000f88947 */ /* 0x002fec0003800000 */
.L_x_204:
[----:B------:R-:W1:Y:S01]  /*9210*/  SYNCS.PHASECHK.TRANS64.TRYWAIT P0, [R10+URZ], R5 ;  /* 0x000000050a0075a7 */ /* 0x000e62000800017f */
[----:B------:R-:W-:-:S05]  /*9220*/  VIADD R2, R9, 0x1 ;  /* 0x0000000109027836 */ /* 0x000fca0000000000 */
[----:B------:R-:W-:-:S04]  /*9230*/  ISETP.NE.AND P1, PT, R2, 0x5, PT ;  /* 0x000000050200780c */ /* 0x000fc80003f25270 */
[----:B------:R-:W-:Y:S02]  /*9240*/  SEL R3, RZ, 0x1, P1 ;  /* 0x00000001ff037807 */ /* 0x000fe40000800000 */
[----:B0-----:R-:W-:Y:S02]  /*9250*/  SEL R7, R2, RZ, P1 ;  /* 0x000000ff02077207 */ /* 0x001fe40000800000 */
[----:B------:R-:W-:-:S03]  /*9260*/  LOP3.LUT R9, R8, R3, RZ, 0x3c, !PT ;  /* 0x0000000308097212 */ /* 0x000fc600078e3cff */
[----:B------:R-:W-:Y:S01]  /*9270*/  IMAD R11, R7, 0x8, R0 ;  /* 0x00000008070b7824 */ /* 0x000fe200078e0200 */
[----:B------:R-:W-:Y:S01]  /*9280*/  SHF.L.U32 R6, R9, 0x1f, RZ ;  /* 0x0000001f09067819 */ /* 0x000fe200000006ff */
[----:B-1----:R-:W-:Y:S06]  /*9290*/  @!P0 BRA `(.L_x_193) ;  /* 0x0000000000e88947 */ /* 0x002fec0003800000 */
.L_x_205:
[----:B------:R-:W1:Y:S01]  /*92a0*/  SYNCS.PHASECHK.TRANS64.TRYWAIT P0, [R11+URZ], R6 ;  /* 0x000000060b0075a7 */ /* 0x000e62000800017f */
[----:B------:R-:W-:-:S05]  /*92b0*/  VIADD R2, R7, 0x1 ;  /* 0x0000000107027836 */ /* 0x000fca0000000000 */
[----:B------:R-:W-:-:S04]  /*92c0*/  ISETP.NE.AND P1, PT, R2, 0x5, PT ;  /* 0x000000050200780c */ /* 0x000fc80003f25270 */
[----:B------:R-:W-:Y:S02]  /*92d0*/  SEL R4, RZ, 0x1, P1 ;  /* 0x00000001ff047807 */ /* 0x000fe40000800000 */
[----:B------:R-:W-:Y:S02]  /*92e0*/  SEL R3, R2, RZ, P1 ;  /* 0x000000ff02037207 */ /* 0x000fe40000800000 */
[----:B------:R-:W-:Y:S01]  /*92f0*/  LOP3.LUT R4, R9, R4, RZ, 0x3c, !PT ;  /* 0x0000000409047212 */ /* 0x000fe200078e3cff */
[----:B-1----:R-:W-:Y:S06]  /*9300*/  @!P0 BRA `(.L_x_194) ;  /* 0x0000000000e08947 */ /* 0x002fec0003800000 */
.L_x_206:
[----:B------:R-:W-:Y:S01]  /*9310*/  IMAD R3, R3, 0x8, R0 ;  /* 0x0000000803037824 */ /* 0x000fe200078e0200 */
[----:B------:R-:W-:-:S07]  /*9320*/  SHF.L.U32 R0, R4, 0x1f, RZ ;  /* 0x0000001f04007819 */ /* 0x000fce00000006ff */
.L_x_195:
[----:B--2---:R2:W3:Y:S02]  /*9330*/  SYNCS.PHASECHK.TRANS64.TRYWAIT P0, [R3+URZ], R0 ;  /* 0x00000000030075a7 */ /* 0x0044e4000800017f */
[----:B---3--:R-:W-:Y:S05]  /*9340*/  @!P0 NANOSLEEP.SYNCS 0x989680 ;  /* 0x009896800000895d */ /* 0x008fea0003900000 */
[----:B------:R-:W3:Y:S02]  /*9350*/  @!P0 SYNCS.PHASECHK.TRANS64 P0, [R3+URZ], R0 ;  /* 0x00000000030085a7 */ /* 0x000ee4000800007f */
[----:B---3--:R-:W-:Y:S05]  /*9360*/  @!P0 BRA `(.L_x_195) ;  /* 0xfffffffc00f08947 */ /* 0x008fea000383ffff */
.L_x_189:
[----:B------:R-:W-:Y:S05]  /*9370*/  BSYNC B0 ;  /* 0x0000000000007941 */ /* 0x000fea0003800000 */
.L_x_188:
[----:B------:R-:W-:Y:S05]  /*9380*/  EXIT ;  /* 0x000000000000794d */ /* 0x000fea0003800000 */
.L_x_21:
[----:B-1----:R-:W-:-:S04]  /*9390*/  IMAD.U32 R12, RZ, RZ, UR6 ;  /* 0x00000006ff0c7e24 */ /* 0x002fc8000f8e00ff */
[----:B------:R1:W4:Y:S03]  /*93a0*/  SYNCS.PHASECHK.TRANS64.TRYWAIT P1, [R12+URZ], R11 ;  /* 0x0000000b0c0075a7 */ /* 0x000326000802017f */
[----:B----4-:R-:W-:Y:S05]  /*93b0*/  @!P1 NANOSLEEP.SYNCS 0x989680 ;  /* 0x009896800000995d */ /* 0x010fea0003900000 */
[----:B------:R-:W4:Y:S02]  /*93c0*/  @!P1 SYNCS.PHASECHK.TRANS64 P1, [R12+URZ], R11 ;  /* 0x0000000b0c0095a7 */ /* 0x000f24000802007f */
[----:B----4-:R-:W-:Y:S05]  /*93d0*/  @!P1 BRA `(.L_x_21) ;  /* 0xfffffffc00ec9947 */ /* 0x010fea000383ffff */
[----:B------:R-:W-:Y:S05]  /*93e0*/  BRA `(.L_x_20) ;  /* 0xffffff8000e87947 */ /* 0x000fea000383ffff */
.L_x_27:
[----:B-1----:R-:W-:-:S04]  /*93f0*/  IMAD.U32 R142, RZ, RZ, UR12 ;  /* 0x0000000cff8e7e24 */ /* 0x002fc8000f8e00ff */
[----:B------:R1:W4:Y:S03]  /*9400*/  SYNCS.PHASECHK.TRANS64.TRYWAIT P1, [R142+URZ], R13 ;  /* 0x0000000d8e0075a7 */ /* 0x000326000802017f */
[----:B----4-:R-:W-:Y:S05]  /*9410*/  @!P1 NANOSLEEP.SYNCS 0x989680 ;  /* 0x009896800000995d */ /* 0x010fea0003900000 */
[----:B------:R-:W4:Y:S02]  /*9420*/  @!P1 SYNCS.PHASECHK.TRANS64 P1, [R142+URZ], R13 ;  /* 0x0000000d8e0095a7 */ /* 0x000f24000802007f */
[----:B----4-:R-:W-:Y:S05]  /*9430*/  @!P1 BRA `(.L_x_27) ;  /* 0xfffffffc00ec9947 */ /* 0x010fea000383ffff */
[----:B------:R-:W-:Y:S05]  /*9440*/  BRA `(.L_x_26) ;  /* 0xffffff8c00287947 */ /* 0x000fea000383ffff */
.L_x_176:
[----:B------:R-:W-:Y:S01]  /*9450*/  BSSY B1, `(.L_x_196) ;  /* 0x0000006000017945 */ /* 0x000fe20003800000 */
[----:B------:R-:W-:-:S07]  /*9460*/  IMAD.MOV.U32 R6, RZ, RZ, -0x1 ;  /* 0xffffffffff067424 */ /* 0x000fce00078e00ff */
[----:B------:R-:W-:Y:S05]  /*9470*/  WARPSYNC.COLLECTIVE R6, `(.L_x_197) ;  /* 0x00000000060c7348 */ /* 0x000fea0003c00000 */
[----:B------:R-:W-:Y:S02]  /*9480*/  ELECT P0, UR62, PT ;  /* 0x00000000003e782f */ /* 0x000fe40003800000 */
[----:B------:R-:W-:Y:S01]  /*9490*/  MOV R6, UR62 ;  /* 0x0000003e00067c02 */ /* 0x000fe20008000f00 */
[----:B------:R-:W-:Y:S10]  /*94a0*/  ENDCOLLECTIVE ;  /* 0x000000000000791b */ /* 0x000ff40003800000 */
.L_x_197:
[----:B------:R-:W-:Y:S05]  /*94b0*/  BSYNC B1 ;  /* 0x0000000000017941 */ /* 0x000fea0003800000 */
.L_x_196:
[----:B------:R-:W-:Y:S05]  /*94c0*/  BRA `(.L_x_198) ;  /* 0xfffffff0001c7947 */ /* 0x000fea000383ffff */
.L_x_179:
[----:B0-----:R0:W1:Y:S02]  /*94d0*/  SYNCS.PHASECHK.TRANS64.TRYWAIT P0, [R22+URZ+0x28], R9 ;  /* 0x00002809160075a7 */ /* 0x001064000800017f */
[----:B-1----:R-:W-:Y:S05]  /*94e0*/  @!P0 NANOSLEEP.SYNCS 0x989680 ;  /* 0x009896800000895d */ /* 0x002fea0003900000 */
[----:B------:R-:W1:Y:S02]  /*94f0*/  @!P0 SYNCS.PHASECHK.TRANS64 P0, [R22+URZ+0x28], R9 ;  /* 0x00002809160085a7 */ /* 0x000e64000800007f */
[----:B-1----:R-:W-:Y:S05]  /*9500*/  @!P0 BRA `(.L_x_179) ;  /* 0xfffffffc00f08947 */ /* 0x002fea000383ffff */
[----:B------:R-:W-:Y:S05]  /*9510*/  BRA `(.L_x_199) ;  /* 0xfffffff0005c7947 */ /* 0x000fea000383ffff */
.L_x_187:
[----:B------:R-:W-:Y:S01]  /*9520*/  BSSY B0, `(.L_x_200) ;  /* 0x0000006000007945 */ /* 0x000fe20003800000 */
[----:B------:R-:W-:-:S07]  /*9530*/  IMAD.MOV.U32 R6, RZ, RZ, -0x1 ;  /* 0xffffffffff067424 */ /* 0x000fce00078e00ff */
[----:B------:R-:W-:Y:S05]  /*9540*/  WARPSYNC.COLLECTIVE R6, `(.L_x_201) ;  /* 0x00000000060c7348 */ /* 0x000fea0003c00000 */
[----:B------:R-:W-:Y:S02]  /*9550*/  ELECT P0, UR62, PT ;  /* 0x00000000003e782f */ /* 0x000fe40003800000 */
[----:B------:R-:W-:Y:S01]  /*9560*/  MOV R6, UR62 ;  /* 0x0000003e00067c02 */ /* 0x000fe20008000f00 */
[----:B------:R-:W-:Y:S10]  /*9570*/  ENDCOLLECTIVE ;  /* 0x000000000000791b */ /* 0x000ff40003800000 */
.L_x_201:
[----:B------:R-:W-:Y:S05]  /*9580*/  BSYNC B0 ;  /* 0x0000000000007941 */ /* 0x000fea0003800000 */
.L_x_200:
[----:B------:R-:W-:Y:S05]  /*9590*/  BRA `(.L_x_202) ;  /* 0xfffffff800a47947 */ /* 0x000fea000383ffff */
.L_x_191:
[----:B0-----:R0:W1:Y:S02]  /*95a0*/  SYNCS.PHASECHK.TRANS64.TRYWAIT P0, [R6+URZ], R3 ;  /* 0x00000003060075a7 */ /* 0x001064000800017f */
[----:B-1----:R-:W-:Y:S05]  /*95b0*/  @!P0 NANOSLEEP.SYNCS 0x989680 ;  /* 0x009896800000895d */ /* 0x002fea0003900000 */
[----:B------:R-:W1:Y:S02]  /*95c0*/  @!P0 SYNCS.PHASECHK.TRANS64 P0, [R6+URZ], R3 ;  /* 0x00000003060085a7 */ /* 0x000e64000800007f */
[----:B-1----:R-:W-:Y:S05]  /*95d0*/  @!P0 BRA `(.L_x_191) ;  /* 0xfffffffc00f08947 */ /* 0x002fea000383ffff */
[----:B------:R-:W-:Y:S05]  /*95e0*/  BRA `(.L_x_203) ;  /* 0xfffffff800e47947 */ /* 0x000fea000383ffff */
.L_x_192:
[----:B0-----:R0:W1:Y:S02]  /*95f0*/  SYNCS.PHASECHK.TRANS64.TRYWAIT P0, [R7+URZ], R4 ;  /* 0x00000004070075a7 */ /* 0x001064000800017f */
[----:B-1----:R-:W-:Y:S05]  /*9600*/  @!P0 NANOSLEEP.SYNCS 0x989680 ;  /* 0x009896800000895d */ /* 0x002fea0003900000 */
[----:B------:R-:W1:Y:S02]  /*9610*/  @!P0 SYNCS.PHASECHK.TRANS64 P0, [R7+URZ], R4 ;  /* 0x00000004070085a7 */ /* 0x000e64000800007f */
[----:B-1----:R-:W-:Y:S05]  /*9620*/  @!P0 BRA `(.L_x_192) ;  /* 0xfffffffc00f08947 */ /* 0x002fea000383ffff */
[----:B------:R-:W-:Y:S05]  /*9630*/  BRA `(.L_x_204) ;  /* 0xfffffff800f47947 */ /* 0x000fea000383ffff */
.L_x_193:
[----:B0-----:R0:W1:Y:S02]  /*9640*/  SYNCS.PHASECHK.TRANS64.TRYWAIT P0, [R10+URZ], R5 ;  /* 0x000000050a0075a7 */ /* 0x001064000800017f */
[----:B-1----:R-:W-:Y:S05]  /*9650*/  @!P0 NANOSLEEP.SYNCS 0x989680 ;  /* 0x009896800000895d */ /* 0x002fea0003900000 */
[----:B------:R-:W1:Y:S02]  /*9660*/  @!P0 SYNCS.PHASECHK.TRANS64 P0, [R10+URZ], R5 ;  /* 0x000000050a0085a7 */ /* 0x000e64000800007f */
[----:B-1----:R-:W-:Y:S05]  /*9670*/  @!P0 BRA `(.L_x_193) ;  /* 0xfffffffc00f08947 */ /* 0x002fea000383ffff */
[----:B------:R-:W-:Y:S05]  /*9680*/  BRA `(.L_x_205) ;  /* 0xfffffffc00047947 */ /* 0x000fea000383ffff */
.L_x_194:
[----:B-1----:R1:W2:Y:S02]  /*9690*/  SYNCS.PHASECHK.TRANS64.TRYWAIT P0, [R11+URZ], R6 ;  /* 0x000000060b0075a7 */ /* 0x0022a4000800017f */
[----:B--2---:R-:W-:Y:S05]  /*96a0*/  @!P0 NANOSLEEP.SYNCS 0x989680 ;  /* 0x009896800000895d */ /* 0x004fea0003900000 */
[----:B------:R-:W2:Y:S02]  /*96b0*/  @!P0 SYNCS.PHASECHK.TRANS64 P0, [R11+URZ], R6 ;  /* 0x000000060b0085a7 */ /* 0x000ea4000800007f */
[----:B--2---:R-:W-:Y:S05]  /*96c0*/  @!P0 BRA `(.L_x_194) ;  /* 0xfffffffc00f08947 */ /* 0x004fea000383ffff */
[----:B------:R-:W-:Y:S05]  /*96d0*/  BRA `(.L_x_206) ;  /* 0xfffffffc000c7947 */ /* 0x000fea000383ffff */
.L_x_207:
[----:B------:R-:W-:-:S00]  /*96e0*/  BRA `(.L_x_207) ;  /* 0xfffffffc00fc7947 */ /* 0x000fc0000383ffff */
[----:B------:R-:W-:-:S00]  /*96f0*/  NOP ;  /* 0x0000000000007918 */ /* 0x000fc00000000000 */
        /* <DEDUP_REMOVED lines=8> */
.L_x_208:


//--------------------- .nv.shared._ZN7cutlass13device_kernelINS_4gemm6kernel13GemmUniversalIN4cute5tupleIJiiiiEEENS1_10collective13CollectiveMmaINS1_37MainloopSm90TmaGmmaWarpSpecializedFP8ILi5ENS5_IJNS4_1CILi1EEENSA_ILi2EEESB_EEENS1_35KernelTmaWarpSpecializedCooperativeEEENS5_IJNSA_ILi128EEESG_NSA_ILi64EEEEEENS_12float_e4m3_tENS5_IJlSB_lEEESJ_SK_NS4_8TiledMMAINS4_8MMA_AtomIJNS4_4SM904GMMA31MMA_64x128x32_F32E4M3E4M3_SS_TNILNSO_7ScaleInE1ELSQ_1EEEEEENS4_6LayoutINS5_IJSC_SB_SB_EEENS5_IJSB_NSA_ILi0EEESV_EEEEENS5_IJNS4_10UnderscoreESY_SY_EEEEENS4_23SM90_TMA_LOAD_MULTICASTENS4_14ComposedLayoutINS4_7SwizzleILi2ELi4ELi3EEENS4_18smem_ptr_flag_bitsILi8EEENST_INS5_IJNSA_ILi8EEESH_EEENS5_IJSH_SB_EEEEEEEvNS4_8identityENS4_13SM90_TMA_LOADES1B_vS1C_EENS_8epilogue10collective6detail29Sm90TmaWarpSpecializedAdapterINS1G_15DefaultEpilogueISJ_SK_SK_NS1F_6thread17LinearCombinationISJ_Li1EffLNS1K_9ScaleType4KindE0ELNS_15FloatRoundStyleE2ESJ_EENS1_15EpilogueDefaultEEEEEvvEEEEvNT_6ParamsE --------------------------
	.section	.nv.shared._ZN7cutlass13device_kernelINS_4gemm6kernel13GemmUniversalIN4cute5tupleIJiiiiEEENS1_10collective13CollectiveMmaINS1_37MainloopSm90TmaGmmaWarpSpecializedFP8ILi5ENS5_IJNS4_1CILi1EEENSA_ILi2EEESB_EEENS1_35KernelTmaWarpSpecializedCooperativeEEENS5_IJNSA_ILi128EEESG_NSA_ILi64EEEEEENS_12float_e4m3_tENS5_IJlSB_lEEESJ_SK_NS4_8TiledMMAINS4_8MMA_AtomIJNS4_4SM904GMMA31MMA_64x128x32_F32E4M3E4M3_SS_TNILNSO_7ScaleInE1ELSQ_1EEEEEENS4_6LayoutINS5_IJSC_SB_SB_EEENS5_IJSB_NSA_ILi0EEESV_EEEEENS5_IJNS4_10UnderscoreESY_SY_EEEEENS4_23SM90_TMA_LOAD_MULTICASTENS4_14ComposedLayoutINS4_7SwizzleILi2ELi4ELi3EEENS4_18smem_ptr_flag_bitsILi8EEENST_INS5_IJNSA_ILi8EEESH_EEENS5_IJSH_SB_EEEEEEEvNS4_8identityENS4_13SM90_TMA_LOADES1B_vS1C_EENS_8epilogue10collective6detail29Sm90TmaWarpSpecializedAdapterINS1G_15DefaultEpilogueISJ_SK_SK_NS1F_6thread17LinearCombinationISJ_Li1EffLNS1K_9ScaleType4KindE0ELNS_15FloatRoundStyleE2ESJ_EENS1_15EpilogueDefaultEEEEEvvEEEEvNT_6ParamsE,"aw",@nobits
	.sectionflags	@""
	.align	16
	.zero		1024


//--------------------- .nv.shared.reserved.0     --------------------------
	.section	.nv.shared.reserved.0,"aw",@nobits
	.weak		__nv_reservedSMEM_offset_0_alias
	.size		__nv_reservedSMEM_offset_0_alias, 0, 0
	.other		__nv_reservedSMEM_offset_0_alias,@"STO_CUDA_RESERVED_SHARED STV_DEFAULT"
__nv_reservedSMEM_offset_0_alias:
	.zero		0


//--------------------- .nv.global                --------------------------
	.section	.nv.global,"aw",@nobits
.nv.global:
	.type		_ZN39_INTERNAL_23f26adf_4_k_cu_37a2f9c9_51594cute1_E,@object
	.size		_ZN39_INTERNAL_23f26adf_4_k_cu_37a2f9c9_51594cute1_E,(_ZN39_INTERNAL_23f26adf_4_k_cu_37a2f9c9_51594cuda3std3__45__cpo6cbeginE - _ZN39_INTERNAL_23f26adf_4_k_cu_37a2f9c9_51594cute1_E)
_ZN39_INTERNAL_23f26adf_4_k_cu_37a2f9c9_51594cute1_E:
	.zero		1
	.type		_ZN39_INTERNAL_23f26adf_4_k_cu_37a2f9c9_51594cuda3std3__45__cpo6cbeginE,@object
	.size		_ZN39_INTERNAL_23f26adf_4_k_cu_37a2f9c9_51594cuda3std3__45__cpo6cbeginE,(_ZN39_INTERNAL_23f26adf_4_k_cu_37a2f9c9_51594cuda3std3__48in_placeE - _ZN39_INTERNAL_23f26adf_4_k_cu_37a2f9c9_51594cuda3std3__45__cpo6cbeginE)
_ZN39_INTERNAL_23f26adf_4_k_cu_37a2f9c9_51594cuda3std3__45__cpo6cbeginE:
	.zero		1
	.type		_ZN39_INTERNAL_23f26adf_4_k_cu_37a2f9c9_51594cuda3std3__48in_placeE,@object
	.size		_ZN39_INTERNAL_23f26adf_4_k_cu_37a2f9c9_51594cuda3std3__48in_placeE,(_ZN39_INTERNAL_23f26adf_4_k_cu_37a2f9c9_51594cuda3std6ranges3__45__cpo9iter_moveE - _ZN39_INTERNAL_23f26adf_4_k_cu_37a2f9c9_51594cuda3std3__48in_placeE)
_ZN39_INTERNAL_23f26adf_4_k_cu_37a2f9c9_51594cuda3std3__48in_placeE:
	.zero		1
	.type		_ZN39_INTERNAL_23f26adf_4_k_cu_37a2f9c9_51594cuda3std6ranges3__45__cpo9iter_moveE,@object
	.size		_ZN39_INTERNAL_23f26adf_4_k_cu_37a2f9c9_51594cuda3std6ranges3__45__cpo9iter_moveE,(_ZN39_INTERNAL_23f26adf_4_k_cu_37a2f9c9_51594cuda3std3__45__cpo5beginE - _ZN39_INTERNAL_23f26adf_4_k_cu_37a2f9c9_51594cuda3std6ranges3__45__cpo9iter_moveE)
_ZN39_INTERNAL_23f26adf_4_k_cu_37a2f9c9_51594cuda3std6ranges3__45__cpo9iter_moveE:
	.zero		1
	.type		_ZN39_INTERNAL_23f26adf_4_k_cu_37a2f9c9_51594cuda3std3__45__cpo5beginE,@object
	.size		_ZN39_INTERNAL_23f26adf_4_k_cu_37a2f9c9_51594cuda3std3__45__cpo5beginE,(_ZN39_INTERNAL_23f26adf_4_k_cu_37a2f9c9_51594cuda3std3__441_GLOBAL__N__23f26adf_4_k_cu_37a2f9c9_51596ignoreE - _ZN39_INTERNAL_23f26adf_4_k_cu_37a2f9c9_51594cuda3std3__45__cpo5beginE)
_ZN39_INTERNAL_23f26adf_4_k_cu_37a2f9c9_51594cuda3std3__45__cpo5beginE:
	.zero		1
	.type		_ZN39_INTERNAL_23f26adf_4_k_cu_37a2f9c9_51594cuda3std3__441_GLOBAL__N__23f26adf_4_k_cu_37a2f9c9_51596ignoreE,@object
	.size		_ZN39_INTERNAL_23f26adf_4_k_cu_37a2f9c9_51594cuda3std3__441_GLOBAL__N__23f26adf_4_k_cu_37a2f9c9_51596ignoreE,(_ZN39_INTERNAL_23f26adf_4_k_cu_37a2f9c9_51594cute7productE - _ZN39_INTERNAL_23f26adf_4_k_cu_37a2f9c9_51594cuda3std3__441_GLOBAL__N__23f26adf_4_k_cu_37a2f9c9_51596ignoreE)
_ZN39_INTERNAL_23f26adf_4_k_cu_37a2f9c9_51594cuda3std3__441_GLOBAL__N__23f26adf_4_k_cu_37a2f9c9_51596ignoreE:
	.zero		1
	.type		_ZN39_INTERNAL_23f26adf_4_k_cu_37a2f9c9_51594cute7productE,@object
	.size		_ZN39_INTERNAL_23f26adf_4_k_cu_37a2f9c9_51594cute7productE,(_ZN39_INTERNAL_23f26adf_4_k_cu_37a2f9c9_51594cuda3std3__45__cpo3endE - _ZN39_INTERNAL_23f26adf_4_k_cu_37a2f9c9_51594cute7productE)
_ZN39_INTERNAL_23f26adf_4_k_cu_37a2f9c9_51594cute7productE:
	.zero		1
	.type		_ZN39_INTERNAL_23f26adf_4_k_cu_37a2f9c9_51594cuda3std3__45__cpo3endE,@object
	.size		_ZN39_INTERNAL_23f26adf_4_k_cu_37a2f9c9_51594cuda3std3__45__cpo3endE,(_ZN39_INTERNAL_23f26adf_4_k_cu_37a2f9c9_51594cuda3std3__419piecewise_constructE - _ZN39_INTERNAL_23f26adf_4_k_cu_37a2f9c9_51594cuda3std3__45__cpo3endE)
_ZN39_INTERNAL_23f26adf_4_k_cu_37a2f9c9_51594cuda3std3__45__cpo3endE:
	.zero		1
	.type		_ZN39_INTERNAL_23f26adf_4_k_cu_37a2f9c9_51594cuda3std3__419piecewise_constructE,@object
	.size		_ZN39_INTERNAL_23f26adf_4_k_cu_37a2f9c9_51594cuda3std3__419piecewise_constructE,(_ZN39_INTERNAL_23f26adf_4_k_cu_37a2f9c9_51594cuda3std3__45__cpo4cendE - _ZN39_INTERNAL_23f26adf_4_k_cu_37a2f9c9_51594cuda3std3__419piecewise_constructE)
_ZN39_INTERNAL_23f26adf_4_k_cu_37a2f9c9_51594cuda3std3__419piecewise_constructE:
	.zero		1
	.type		_ZN39_INTERNAL_23f26adf_4_k_cu_37a2f9c9_51594cuda3std3__45__cpo4cendE,@object
	.size		_ZN39_INTERNAL_23f26adf_4_k_cu_37a2f9c9_51594cuda3std3__45__cpo4cendE,(_ZN39_INTERNAL_23f26adf_4_k_cu_37a2f9c9_51594cuda3std6ranges3__45__cpo4swapE - _ZN39_INTERNAL_23f26adf_4_k_cu_37a2f9c9_51594cuda3std3__45__cpo4cendE)
_ZN39_INTERNAL_23f26adf_4_k_cu_37a2f9c9_51594cuda3std3__45__cpo4cendE:
	.zero		1
	.type		_ZN39_INTERNAL_23f26adf_4_k_cu_37a2f9c9_51594cuda3std6ranges3__45__cpo4swapE,@object
	.size		_ZN39_INTERNAL_23f26adf_4_k_cu_37a2f9c9_51594cuda3std6ranges3__45__cpo4swapE,(.L_7 - _ZN39_INTERNAL_23f26adf_4_k_cu_37a2f9c9_51594cuda3std6ranges3__45__cpo4swapE)
_ZN39_INTERNAL_23f26adf_4_k_cu_37a2f9c9_51594cuda3std6ranges3__45__cpo4swapE:
	.zero		1
.L_7:


//--------------------- .nv.constant0._ZN7cutlass13device_kernelINS_4gemm6kernel13GemmUniversalIN4cute5tupleIJiiiiEEENS1_10collective13CollectiveMmaINS1_37MainloopSm90TmaGmmaWarpSpecializedFP8ILi5ENS5_IJNS4_1CILi1EEENSA_ILi2EEESB_EEENS1_35KernelTmaWarpSpecializedCooperativeEEENS5_IJNSA_ILi128EEESG_NSA_ILi64EEEEEENS_12float_e4m3_tENS5_IJlSB_lEEESJ_SK_NS4_8TiledMMAINS4_8MMA_AtomIJNS4_4SM904GMMA31MMA_64x128x32_F32E4M3E4M3_SS_TNILNSO_7ScaleInE1ELSQ_1EEEEEENS4_6LayoutINS5_IJSC_SB_SB_EEENS5_IJSB_NSA_ILi0EEESV_EEEEENS5_IJNS4_10UnderscoreESY_SY_EEEEENS4_23SM90_TMA_LOAD_MULTICASTENS4_14ComposedLayoutINS4_7SwizzleILi2ELi4ELi3EEENS4_18smem_ptr_flag_bitsILi8EEENST_INS5_IJNSA_ILi8EEESH_EEENS5_IJSH_SB_EEEEEEEvNS4_8identityENS4_13SM90_TMA_LOADES1B_vS1C_EENS_8epilogue10collective6detail29Sm90TmaWarpSpecializedAdapterINS1G_15DefaultEpilogueISJ_SK_SK_NS1F_6thread17LinearCombinationISJ_Li1EffLNS1K_9ScaleType4KindE0ELNS_15FloatRoundStyleE2ESJ_EENS1_15EpilogueDefaultEEEEEvvEEEEvNT_6ParamsE --------------------------
	.section	.nv.constant0._ZN7cutlass13device_kernelINS_4gemm6kernel13GemmUniversalIN4cute5tupleIJiiiiEEENS1_10collective13CollectiveMmaINS1_37MainloopSm90TmaGmmaWarpSpecializedFP8ILi5ENS5_IJNS4_1CILi1EEENSA_ILi2EEESB_EEENS1_35KernelTmaWarpSpecializedCooperativeEEENS5_IJNSA_ILi128EEESG_NSA_ILi64EEEEEENS_12float_e4m3_tENS5_IJlSB_lEEESJ_SK_NS4_8TiledMMAINS4_8MMA_AtomIJNS4_4SM904GMMA31MMA_64x128x32_F32E4M3E4M3_SS_TNILNSO_7ScaleInE1ELSQ_1EEEEEENS4_6LayoutINS5_IJSC_SB_SB_EEENS5_IJSB_NSA_ILi0EEESV_EEEEENS5_IJNS4_10UnderscoreESY_SY_EEEEENS4_23SM90_TMA_LOAD_MULTICASTENS4_14ComposedLayoutINS4_7SwizzleILi2ELi4ELi3EEENS4_18smem_ptr_flag_bitsILi8EEENST_INS5_IJNSA_ILi8EEESH_EEENS5_IJSH_SB_EEEEEEEvNS4_8identityENS4_13SM90_TMA_LOADES1B_vS1C_EENS_8epilogue10collective6detail29Sm90TmaWarpSpecializedAdapterINS1G_15DefaultEpilogueISJ_SK_SK_NS1F_6thread17LinearCombinationISJ_Li1EffLNS1K_9ScaleType4KindE0ELNS_15FloatRoundStyleE2ESJ_EENS1_15EpilogueDefaultEEEEEvvEEEEvNT_6ParamsE,"a",@progbits
	.sectionflags	@""
	.align	4
.nv.constant0._ZN7cutlass13device_kernelINS_4gemm6kernel13GemmUniversalIN4cute5tupleIJiiiiEEENS1_10collective13CollectiveMmaINS1_37MainloopSm90TmaGmmaWarpSpecializedFP8ILi5ENS5_IJNS4_1CILi1EEENSA_ILi2EEESB_EEENS1_35KernelTmaWarpSpecializedCooperativeEEENS5_IJNSA_ILi128EEESG_NSA_ILi64EEEEEENS_12float_e4m3_tENS5_IJlSB_lEEESJ_SK_NS4_8TiledMMAINS4_8MMA_AtomIJNS4_4SM904GMMA31MMA_64x128x32_F32E4M3E4M3_SS_TNILNSO_7ScaleInE1ELSQ_1EEEEEENS4_6LayoutINS5_IJSC_SB_SB_EEENS5_IJSB_NSA_ILi0EEESV_EEEEENS5_IJNS4_10UnderscoreESY_SY_EEEEENS4_23SM90_TMA_LOAD_MULTICASTENS4_14ComposedLayoutINS4_7SwizzleILi2ELi4ELi3EEENS4_18smem_ptr_flag_bitsILi8EEENST_INS5_IJNSA_ILi8EEESH_EEENS5_IJSH_SB_EEEEEEEvNS4_8identityENS4_13SM90_TMA_LOADES1B_vS1C_EENS_8epilogue10collective6detail29Sm90TmaWarpSpecializedAdapterINS1G_15DefaultEpilogueISJ_SK_SK_NS1F_6thread17LinearCombinationISJ_Li1EffLNS1K_9ScaleType4KindE0ELNS_15FloatRoundStyleE2ESJ_EENS1_15EpilogueDefaultEEEEEvvEEEEvNT_6ParamsE:
	.zero		1664


//--------------------- SYMBOLS --------------------------

	.type		.nv.reservedSmem.offset0,@object
	.size		.nv.reservedSmem.offset0,0x4
